	.target	sm_90a

	.elftype	@"ET_EXEC"


//--------------------- .note.nv.tkinfo           --------------------------
	.section	.note.nv.tkinfo,"",@"SHT_NOTE"
	.sectionflags	@"SHF_NOTE_NV_TKINFO"
	.tkinfo
        /*0018*/ 	.word	0x00000002
        /*0030*/ 	.string	""
        /*0030*/ 	.string	"ptxas"
        /*0030*/ 	.string	"Cuda compilation tools, release 13.0, V13.0.88"
        /*0030*/ 	.string	"Build cuda_13.0.r13.0/compiler.36424714_0"
        /*0030*/ 	.string	"-arch sm_90a -m 64 "



//--------------------- .note.nv.cuinfo           --------------------------
	.section	.note.nv.cuinfo,"",@"SHT_NOTE"
	.sectionflags	@"SHF_NOTE_NV_CUINFO"
        /*0018*/ 	.short	0x0002
        /*001a*/ 	.short	0x005a
        /*001c*/ 	.short	0x0082
	.zero		2


//--------------------- .nv.info                  --------------------------
	.section	.nv.info,"",@"SHT_CUDA_INFO"
	.align	4


	//----- nvinfo : EIATTR_REGCOUNT
	.align		4
        /*0000*/ 	.byte	0x04, 0x2f
        /*0002*/ 	.short	(.L_12 - .L_11)
	.align		4
.L_11:
        /*0004*/ 	.word	index@(_ZN7cutlass13device_kernelINS_4gemm6kernel13GemmUniversalIN4cute5tupleIJiiiiEEENS1_10collective13CollectiveMmaINS1_37MainloopSm90TmaGmmaWarpSpecializedFP8ILi12ENS5_IJNS4_1CILi2EEENSA_ILi1EEESC_EEENS1_32KernelTmaWarpSpecializedPingpongEEENS5_IJNSA_ILi64EEENSA_ILi224EEESG_EEENS_12float_e4m3_tENS5_IJlSC_lEEESJ_SK_NS4_8TiledMMAINS4_8MMA_AtomIJNS4_4SM904GMMA30MMA_64x32x32_F32E4M3E4M3_SS_TNILNSO_7ScaleInE1ELSQ_1EEEEEENS4_6LayoutINS5_IJSC_SC_SC_EEENS5_IJNSA_ILi0EEESV_SV_EEEEENS5_IJNS4_10UnderscoreESY_SY_EEEEENS4_13SM90_TMA_LOADENS4_14ComposedLayoutINS4_7SwizzleILi2ELi4ELi3EEENS4_18smem_ptr_flag_bitsILi8EEENST_INS5_IJNSA_ILi8EEESG_EEENS5_IJSG_SC_EEEEEEEvNS4_8identityENS4_23SM90_TMA_LOAD_MULTICASTES1B_vS1C_EENS_8epilogue10collective6detail29Sm90TmaWarpSpecializedAdapterINS1G_15DefaultEpilogueISJ_SK_SK_NS1F_6thread17LinearCombinationISJ_Li1EffLNS1K_9ScaleType4KindE0ELNS_15FloatRoundStyleE2ESJ_EENS1_15EpilogueDefaultEEEEEvvEEEEvNT_6ParamsE)
        /*0008*/ 	.word	0x000000a8


	//----- nvinfo : EIATTR_FRAME_SIZE
	.align		4
.L_12:
        /*000c*/ 	.byte	0x04, 0x11
        /*000e*/ 	.short	(.L_14 - .L_13)
	.align		4
.L_13:
        /*0010*/ 	.word	index@(_ZN7cutlass13device_kernelINS_4gemm6kernel13GemmUniversalIN4cute5tupleIJiiiiEEENS1_10collective13CollectiveMmaINS1_37MainloopSm90TmaGmmaWarpSpecializedFP8ILi12ENS5_IJNS4_1CILi2EEENSA_ILi1EEESC_EEENS1_32KernelTmaWarpSpecializedPingpongEEENS5_IJNSA_ILi64EEENSA_ILi224EEESG_EEENS_12float_e4m3_tENS5_IJlSC_lEEESJ_SK_NS4_8TiledMMAINS4_8MMA_AtomIJNS4_4SM904GMMA30MMA_64x32x32_F32E4M3E4M3_SS_TNILNSO_7ScaleInE1ELSQ_1EEEEEENS4_6LayoutINS5_IJSC_SC_SC_EEENS5_IJNSA_ILi0EEESV_SV_EEEEENS5_IJNS4_10UnderscoreESY_SY_EEEEENS4_13SM90_TMA_LOADENS4_14ComposedLayoutINS4_7SwizzleILi2ELi4ELi3EEENS4_18smem_ptr_flag_bitsILi8EEENST_INS5_IJNSA_ILi8EEESG_EEENS5_IJSG_SC_EEEEEEEvNS4_8identityENS4_23SM90_TMA_LOAD_MULTICASTES1B_vS1C_EENS_8epilogue10collective6detail29Sm90TmaWarpSpecializedAdapterINS1G_15DefaultEpilogueISJ_SK_SK_NS1F_6thread17LinearCombinationISJ_Li1EffLNS1K_9ScaleType4KindE0ELNS_15FloatRoundStyleE2ESJ_EENS1_15EpilogueDefaultEEEEEvvEEEEvNT_6ParamsE)
        /*0014*/ 	.word	0x00000030


	//----- nvinfo : EIATTR_MIN_STACK_SIZE
	.align		4
.L_14:
        /*0018*/ 	.byte	0x04, 0x12
        /*001a*/ 	.short	(.L_16 - .L_15)
	.align		4
.L_15:
        /*001c*/ 	.word	index@(_ZN7cutlass13device_kernelINS_4gemm6kernel13GemmUniversalIN4cute5tupleIJiiiiEEENS1_10collective13CollectiveMmaINS1_37MainloopSm90TmaGmmaWarpSpecializedFP8ILi12ENS5_IJNS4_1CILi2EEENSA_ILi1EEESC_EEENS1_32KernelTmaWarpSpecializedPingpongEEENS5_IJNSA_ILi64EEENSA_ILi224EEESG_EEENS_12float_e4m3_tENS5_IJlSC_lEEESJ_SK_NS4_8TiledMMAINS4_8MMA_AtomIJNS4_4SM904GMMA30MMA_64x32x32_F32E4M3E4M3_SS_TNILNSO_7ScaleInE1ELSQ_1EEEEEENS4_6LayoutINS5_IJSC_SC_SC_EEENS5_IJNSA_ILi0EEESV_SV_EEEEENS5_IJNS4_10UnderscoreESY_SY_EEEEENS4_13SM90_TMA_LOADENS4_14ComposedLayoutINS4_7SwizzleILi2ELi4ELi3EEENS4_18smem_ptr_flag_bitsILi8EEENST_INS5_IJNSA_ILi8EEESG_EEENS5_IJSG_SC_EEEEEEEvNS4_8identityENS4_23SM90_TMA_LOAD_MULTICASTES1B_vS1C_EENS_8epilogue10collective6detail29Sm90TmaWarpSpecializedAdapterINS1G_15DefaultEpilogueISJ_SK_SK_NS1F_6thread17LinearCombinationISJ_Li1EffLNS1K_9ScaleType4KindE0ELNS_15FloatRoundStyleE2ESJ_EENS1_15EpilogueDefaultEEEEEvvEEEEvNT_6ParamsE)
        /*0020*/ 	.word	0x00000030
.L_16:


//--------------------- .nv.compat                --------------------------
	.section	.nv.compat,"",@"SHT_CUDA_COMPAT_INFO"
	.align	4
        /*0000*/ 	.byte	0x02, 0x09, 0x01, 0x00, 0x02, 0x02, 0x04, 0x00, 0x02, 0x05, 0x05, 0x00, 0x03, 0x07, 0x01, 0x01
        /*0010*/ 	.byte	0x02, 0x03, 0x01, 0x00, 0x02, 0x06, 0x01, 0x00, 0x04, 0x0b, 0x08, 0x00, 0x00, 0x00, 0x00, 0x00
        /*0020*/ 	.byte	0x00, 0x00, 0x00, 0x00


//--------------------- .nv.info._ZN7cutlass13device_kernelINS_4gemm6kernel13GemmUniversalIN4cute5tupleIJiiiiEEENS1_10collective13CollectiveMmaINS1_37MainloopSm90TmaGmmaWarpSpecializedFP8ILi12ENS5_IJNS4_1CILi2EEENSA_ILi1EEESC_EEENS1_32KernelTmaWarpSpecializedPingpongEEENS5_IJNSA_ILi64EEENSA_ILi224EEESG_EEENS_12float_e4m3_tENS5_IJlSC_lEEESJ_SK_NS4_8TiledMMAINS4_8MMA_AtomIJNS4_4SM904GMMA30MMA_64x32x32_F32E4M3E4M3_SS_TNILNSO_7ScaleInE1ELSQ_1EEEEEENS4_6LayoutINS5_IJSC_SC_SC_EEENS5_IJNSA_ILi0EEESV_SV_EEEEENS5_IJNS4_10UnderscoreESY_SY_EEEEENS4_13SM90_TMA_LOADENS4_14ComposedLayoutINS4_7SwizzleILi2ELi4ELi3EEENS4_18smem_ptr_flag_bitsILi8EEENST_INS5_IJNSA_ILi8EEESG_EEENS5_IJSG_SC_EEEEEEEvNS4_8identityENS4_23SM90_TMA_LOAD_MULTICASTES1B_vS1C_EENS_8epilogue10collective6detail29Sm90TmaWarpSpecializedAdapterINS1G_15DefaultEpilogueISJ_SK_SK_NS1F_6thread17LinearCombinationISJ_Li1EffLNS1K_9ScaleType4KindE0ELNS_15FloatRoundStyleE2ESJ_EENS1_15EpilogueDefaultEEEEEvvEEEEvNT_6ParamsE --------------------------
	.section	.nv.info._ZN7cutlass13device_kernelINS_4gemm6kernel13GemmUniversalIN4cute5tupleIJiiiiEEENS1_10collective13CollectiveMmaINS1_37MainloopSm90TmaGmmaWarpSpecializedFP8ILi12ENS5_IJNS4_1CILi2EEENSA_ILi1EEESC_EEENS1_32KernelTmaWarpSpecializedPingpongEEENS5_IJNSA_ILi64EEENSA_ILi224EEESG_EEENS_12float_e4m3_tENS5_IJlSC_lEEESJ_SK_NS4_8TiledMMAINS4_8MMA_AtomIJNS4_4SM904GMMA30MMA_64x32x32_F32E4M3E4M3_SS_TNILNSO_7ScaleInE1ELSQ_1EEEEEENS4_6LayoutINS5_IJSC_SC_SC_EEENS5_IJNSA_ILi0EEESV_SV_EEEEENS5_IJNS4_10UnderscoreESY_SY_EEEEENS4_13SM90_TMA_LOADENS4_14ComposedLayoutINS4_7SwizzleILi2ELi4ELi3EEENS4_18smem_ptr_flag_bitsILi8EEENST_INS5_IJNSA_ILi8EEESG_EEENS5_IJSG_SC_EEEEEEEvNS4_8identityENS4_23SM90_TMA_LOAD_MULTICASTES1B_vS1C_EENS_8epilogue10collective6detail29Sm90TmaWarpSpecializedAdapterINS1G_15DefaultEpilogueISJ_SK_SK_NS1F_6thread17LinearCombinationISJ_Li1EffLNS1K_9ScaleType4KindE0ELNS_15FloatRoundStyleE2ESJ_EENS1_15EpilogueDefaultEEEEEvvEEEEvNT_6ParamsE,"",@"SHT_CUDA_INFO"
	.sectionflags	@""
	.align	4


	//----- nvinfo : EIATTR_CUDA_API_VERSION
	.align		4
        /*0000*/ 	.byte	0x04, 0x37
        /*0002*/ 	.short	(.L_18 - .L_17)
.L_17:
        /*0004*/ 	.word	0x00000082


	//----- nvinfo : EIATTR_KPARAM_INFO
	.align		4
.L_18:
        /*0008*/ 	.byte	0x04, 0x17
        /*000a*/ 	.short	(.L_20 - .L_19)
.L_19:
        /*000c*/ 	.word	0x00000000
        /*0010*/ 	.short	0x0000
        /*0012*/ 	.short	0x0070
        /*0014*/ 	.byte	0x00, 0xf0, 0x01, 0x10


	//----- nvinfo : EIATTR_SPARSE_MMA_MASK
	.align		4
.L_20:
        /*0018*/ 	.byte	0x03, 0x50
        /*001a*/ 	.short	0x0000


	//----- nvinfo : EIATTR_MAXREG_COUNT
	.align		4
        /*001c*/ 	.byte	0x03, 0x1b
        /*001e*/ 	.short	0x00a8


	//----- nvinfo : EIATTR_NUM_BARRIERS
	.align		4
        /*0020*/ 	.byte	0x02, 0x4c
        /*0022*/ 	.byte	0x01
	.zero		1


	//----- nvinfo : EIATTR_ANNOTATIONS
	.align		4
        /*0024*/ 	.byte	0x04, 0x55
        /*0026*/ 	.short	(.L_22 - .L_21)


	//   ....[0]....
.L_21:
        /*0028*/ 	.word	0x00000001
        /*002c*/ 	.byte	0x40, 0x08, 0x00, 0x00, 0x01, 0x00, 0x00, 0x00, 0x40, 0x0a, 0x00, 0x00, 0x01, 0x00, 0x00, 0x00
        /* <DEDUP_REMOVED lines=23> */
        /*01ac*/ 	.byte	0xd0, 0xe9, 0x00, 0x00, 0x01, 0x00, 0x00, 0x00, 0x20, 0xea, 0x00, 0x00


	//----- nvinfo : EIATTR_MERCURY_ISA_VERSION
	.align		4
.L_22:
        /*01b8*/ 	.byte	0x03, 0x5f
        /*01ba*/ 	.short	0x0101


	//----- nvinfo : EIATTR_INT_WARP_WIDE_INSTR_OFFSETS
	.align		4
        /*01bc*/ 	.byte	0x04, 0x31
        /*01be*/ 	.short	(.L_24 - .L_23)


	//   ....[0]....
.L_23:
        /*01c0*/ 	.word	0x000006c0


	//   ....[1]....
        /*01c4*/ 	.word	0x00000740


	//   ....[2]....
        /*01c8*/ 	.word	0x00000750


	//   ....[3]....
        /*01cc*/ 	.word	0x00000760


	//   ....[4]....
        /*01d0*/ 	.word	0x000007b0


	//   ....[5]....
        /*01d4*/ 	.word	0x000007f0


	//   ....[6]....
        /*01d8*/ 	.word	0x00000910


	//   ....[7]....
        /*01dc*/ 	.word	0x00000930


	//   ....[8]....
        /*01e0*/ 	.word	0x00004850


	//----- nvinfo : EIATTR_COOP_GROUP_MASK_REGIDS
	.align		4
.L_24:
        /*01e4*/ 	.byte	0x04, 0x29
        /*01e6*/ 	.short	(.L_26 - .L_25)


	//   ....[0]....
.L_25:
        /*01e8*/ 	.word	0xffffffff


	//   ....[1]....
        /*01ec*/ 	.word	0xffffffff


	//   ....[2]....
        /*01f0*/ 	.word	0xffffffff


	//   ....[3]....
        /*01f4*/ 	.word	0xffffffff


	//   ....[4]....
        /*01f8*/ 	.word	0xffffffff


	//   ....[5]....
        /*01fc*/ 	.word	0xffffffff


	//   ....[6]....
        /*0200*/ 	.word	0xffffffff


	//----- nvinfo : EIATTR_COOP_GROUP_INSTR_OFFSETS
	.align		4
.L_26:
        /*0204*/ 	.byte	0x04, 0x28
        /*0206*/ 	.short	(.L_28 - .L_27)


	//   ....[0]....
.L_27:
        /*0208*/ 	.word	0x00000070


	//   ....[1]....
        /*020c*/ 	.word	0x00000090


	//   ....[2]....
        /*0210*/ 	.word	0x00000190


	//   ....[3]....
        /*0214*/ 	.word	0x000004e0


	//   ....[4]....
        /*0218*/ 	.word	0x00000520


	//   ....[5]....
        /*021c*/ 	.word	0x00000610


	//   ....[6]....
        /*0220*/ 	.word	0x00000ad0


	//----- nvinfo : EIATTR_REG_RECONFIG
	.align		4
.L_28:
        /*0224*/ 	.byte	0x01, 0x54
	.zero		2


	//----- nvinfo : EIATTR_MBARRIER_INSTR_OFFSETS
	.align		4
        /*0228*/ 	.byte	0x04, 0x39
        /*022a*/ 	.short	(.L_30 - .L_29)


	//   ....[0]....
.L_29:
        /*022c*/ 	.word	0x00000330
        /*0230*/ 	.word	0x000000ff
        /*0234*/ 	.word	0x00000000
        /*0238*/ 	.short	0x0100
        /*023a*/ 	.byte	0x0a
	.zero		1


	//   ....[1]....
        /*023c*/ 	.word	0x00000340
        /*0240*/ 	.word	0x000000ff
        /*0244*/ 	.word	0x00000060
        /*0248*/ 	.short	0x0100
        /*024a*/ 	.byte	0x0a
	.zero		1


	//   ....[2]....
        /*024c*/ 	.word	0x00000350
        /*0250*/ 	.word	0x000000ff
        /*0254*/ 	.word	0x00000008
        /*0258*/ 	.short	0x0100
        /*025a*/ 	.byte	0x0a
	.zero		1


	//   ....[3]....
        /*025c*/ 	.word	0x00000360
        /*0260*/ 	.word	0x000000ff
        /*0264*/ 	.word	0x00000068
        /*0268*/ 	.short	0x0100
        /*026a*/ 	.byte	0x0a
	.zero		1


	//   ....[4]....
        /*026c*/ 	.word	0x00000370
        /*0270*/ 	.word	0x000000ff
        /*0274*/ 	.word	0x00000010
        /*0278*/ 	.short	0x0100
        /*027a*/ 	.byte	0x0a
	.zero		1


	//   ....[5]....
        /*027c*/ 	.word	0x00000380
        /*0280*/ 	.word	0x000000ff
        /*0284*/ 	.word	0x00000070
        /*0288*/ 	.short	0x0100
        /*028a*/ 	.byte	0x0a
	.zero		1


	//   ....[6]....
        /*028c*/ 	.word	0x00000390
        /*0290*/ 	.word	0x000000ff
        /*0294*/ 	.word	0x00000018
        /*0298*/ 	.short	0x0100
        /*029a*/ 	.byte	0x0a
	.zero		1


	//   ....[7]....
        /*029c*/ 	.word	0x000003a0
        /*02a0*/ 	.word	0x000000ff
        /*02a4*/ 	.word	0x00000078
        /*02a8*/ 	.short	0x0100
        /*02aa*/ 	.byte	0x0a
	.zero		1


	//   ....[8]....
        /*02ac*/ 	.word	0x000003b0
        /*02b0*/ 	.word	0x000000ff
        /*02b4*/ 	.word	0x00000020
        /*02b8*/ 	.short	0x0100
        /*02ba*/ 	.byte	0x0a
	.zero		1


	//   ....[9]....
        /*02bc*/ 	.word	0x000003c0
        /*02c0*/ 	.word	0x000000ff
        /*02c4*/ 	.word	0x00000080
        /*02c8*/ 	.short	0x0100
        /*02ca*/ 	.byte	0x0a
	.zero		1


	//   ....[10]....
        /*02cc*/ 	.word	0x000003d0
        /*02d0*/ 	.word	0x000000ff
        /*02d4*/ 	.word	0x00000028
        /*02d8*/ 	.short	0x0100
        /*02da*/ 	.byte	0x0a
	.zero		1


	//   ....[11]....
        /*02dc*/ 	.word	0x000003e0
        /*02e0*/ 	.word	0x000000ff
        /*02e4*/ 	.word	0x00000088
        /*02e8*/ 	.short	0x0100
        /*02ea*/ 	.byte	0x0a
	.zero		1


	//   ....[12]....
        /*02ec*/ 	.word	0x000003f0
        /*02f0*/ 	.word	0x000000ff
        /*02f4*/ 	.word	0x00000030
        /*02f8*/ 	.short	0x0100
        /*02fa*/ 	.byte	0x0a
	.zero		1


	//   ....[13]....
        /*02fc*/ 	.word	0x00000400
        /*0300*/ 	.word	0x000000ff
        /*0304*/ 	.word	0x00000090
        /*0308*/ 	.short	0x0100
        /*030a*/ 	.byte	0x0a
	.zero		1


	//   ....[14]....
        /*030c*/ 	.word	0x00000410
        /*0310*/ 	.word	0x000000ff
        /*0314*/ 	.word	0x00000038
        /*0318*/ 	.short	0x0100
        /*031a*/ 	.byte	0x0a
	.zero		1


	//   ....[15]....
        /*031c*/ 	.word	0x00000420
        /*0320*/ 	.word	0x000000ff
        /*0324*/ 	.word	0x00000098
        /*0328*/ 	.short	0x0100
        /*032a*/ 	.byte	0x0a
	.zero		1


	//   ....[16]....
        /*032c*/ 	.word	0x00000430
        /*0330*/ 	.word	0x000000ff
        /*0334*/ 	.word	0x00000040
        /*0338*/ 	.short	0x0100
        /*033a*/ 	.byte	0x0a
	.zero		1


	//   ....[17]....
        /*033c*/ 	.word	0x00000440
        /*0340*/ 	.word	0x000000ff
        /*0344*/ 	.word	0x000000a0
        /*0348*/ 	.short	0x0100
        /*034a*/ 	.byte	0x0a
	.zero		1


	//   ....[18]....
        /*034c*/ 	.word	0x00000450
        /*0350*/ 	.word	0x000000ff
        /*0354*/ 	.word	0x00000048
        /*0358*/ 	.short	0x0100
        /*035a*/ 	.byte	0x0a
	.zero		1


	//   ....[19]....
        /*035c*/ 	.word	0x00000460
        /*0360*/ 	.word	0x000000ff
        /*0364*/ 	.word	0x000000a8
        /*0368*/ 	.short	0x0100
        /*036a*/ 	.byte	0x0a
	.zero		1


	//   ....[20]....
        /*036c*/ 	.word	0x00000470
        /*0370*/ 	.word	0x000000ff
        /*0374*/ 	.word	0x00000050
        /*0378*/ 	.short	0x0100
        /*037a*/ 	.byte	0x0a
	.zero		1


	//   ....[21]....
        /*037c*/ 	.word	0x00000480
        /*0380*/ 	.word	0x000000ff
        /*0384*/ 	.word	0x000000b0
        /*0388*/ 	.short	0x0100
        /*038a*/ 	.byte	0x0a
	.zero		1


	//   ....[22]....
        /*038c*/ 	.word	0x00000490
        /*0390*/ 	.word	0x000000ff
        /*0394*/ 	.word	0x00000058
        /*0398*/ 	.short	0x0100
        /*039a*/ 	.byte	0x0a
	.zero		1


	//   ....[23]....
        /*039c*/ 	.word	0x000004a0
        /*03a0*/ 	.word	0x000000ff
        /*03a4*/ 	.word	0x000000b8
        /*03a8*/ 	.short	0x0100
        /*03aa*/ 	.byte	0x0a
	.zero		1


	//   ....[24]....
        /*03ac*/ 	.word	0x00000970
        /*03b0*/ 	.word	0x000000ff
        /*03b4*/ 	.word	0x000000f0
        /*03b8*/ 	.short	0x0100
        /*03ba*/ 	.byte	0x0a
	.zero		1


	//   ....[25]....
        /*03bc*/ 	.word	0x00000a10
        /*03c0*/ 	.word	0x000000ff
        /*03c4*/ 	.word	0x000000f8
        /*03c8*/ 	.short	0x0100
        /*03ca*/ 	.byte	0x0a
	.zero		1


	//   ....[26]....
        /*03cc*/ 	.word	0x00000a50
        /*03d0*/ 	.word	0x000000ff
        /*03d4*/ 	.word	0x000000d0
        /*03d8*/ 	.short	0x0100
        /*03da*/ 	.byte	0x0b
	.zero		1


	//   ....[27]....
        /*03dc*/ 	.word	0x00000a60
        /*03e0*/ 	.word	0x000000ff
        /*03e4*/ 	.word	0x000000d8
        /*03e8*/ 	.short	0x0100
        /*03ea*/ 	.byte	0x0b
	.zero		1


	//   ....[28]....
        /*03ec*/ 	.word	0x00000a70
        /*03f0*/ 	.word	0x000000ff
        /*03f4*/ 	.word	0x000000e0
        /*03f8*/ 	.short	0x0100
        /*03fa*/ 	.byte	0x0b
	.zero		1


	//   ....[29]....
        /*03fc*/ 	.word	0x00000a80
        /*0400*/ 	.word	0x000000ff
        /*0404*/ 	.word	0x000000e8
        /*0408*/ 	.short	0x0100
        /*040a*/ 	.byte	0x0b
	.zero		1


	//   ....[30]....
        /*040c*/ 	.word	0x00001930
        /*0410*/ 	.word	0x000000ff
        /*0414*/ 	.word	0xfffffff8
        /*0418*/ 	.short	0x010a
        /*041a*/ 	.byte	0x0e
	.zero		1


	//   ....[31]....
        /*041c*/ 	.word	0x00002120
        /*0420*/ 	.word	0x000000ff
        /*0424*/ 	.word	0x00000000
        /*0428*/ 	.short	0x010a
        /*042a*/ 	.byte	0x14
	.zero		1


	//   ....[32]....
        /*042c*/ 	.word	0x00002180
        /*0430*/ 	.word	0x000000ff
        /*0434*/ 	.word	0x00000000
        /*0438*/ 	.short	0x010a
        /*043a*/ 	.byte	0x14
	.zero		1


	//   ....[33]....
        /*043c*/ 	.word	0x00003210
        /*0440*/ 	.word	0x000000ff
        /*0444*/ 	.word	0x00000000
        /*0448*/ 	.short	0x010a
        /*044a*/ 	.byte	0x16
	.zero		1


	//   ....[34]....
        /*044c*/ 	.word	0x00003250
        /*0450*/ 	.word	0x000000ff
        /*0454*/ 	.word	0x00000000
        /*0458*/ 	.short	0x010a
        /*045a*/ 	.byte	0x16
	.zero		1


	//   ....[35]....
        /*045c*/ 	.word	0x00003f30
        /*0460*/ 	.word	0x000000e3
        /*0464*/ 	.word	0x00000000
        /*0468*/ 	.short	0x0101
        /*046a*/ 	.byte	0x3f
	.zero		1


	//   ....[36]....
        /*046c*/ 	.word	0x00004790
        /*0470*/ 	.word	0x000000e1
        /*0474*/ 	.word	0x00000000
        /*0478*/ 	.short	0x0101
        /*047a*/ 	.byte	0x0b
	.zero		1


	//   ....[37]....
        /*047c*/ 	.word	0x00004900
        /*0480*/ 	.word	0x00000018
        /*0484*/ 	.word	0x00000000
        /*0488*/ 	.short	0x0101
        /*048a*/ 	.byte	0x3f
	.zero		1


	//   ....[38]....
        /*048c*/ 	.word	0x000049d0
        /*0490*/ 	.word	0x000000ff
        /*0494*/ 	.word	0x00000008
        /*0498*/ 	.short	0x010a
        /*049a*/ 	.byte	0x0e
	.zero		1


	//   ....[39]....
        /*049c*/ 	.word	0x0000cc80
        /*04a0*/ 	.word	0x00000003
        /*04a4*/ 	.word	0x00000000
        /*04a8*/ 	.short	0x0101
        /*04aa*/ 	.byte	0x0b
	.zero		1


	//   ....[40]....
        /*04ac*/ 	.word	0x0000d6b0
        /*04b0*/ 	.word	0x0000000b
        /*04b4*/ 	.word	0x00000060
        /*04b8*/ 	.short	0x010a
        /*04ba*/ 	.byte	0x3f
	.zero		1


	//   ....[41]....
        /*04bc*/ 	.word	0x0000da80
        /*04c0*/ 	.word	0x00000005
        /*04c4*/ 	.word	0x000000f8
        /*04c8*/ 	.short	0x0101
        /*04ca*/ 	.byte	0x3f
	.zero		1


	//   ....[42]....
        /*04cc*/ 	.word	0x0000e290
        /*04d0*/ 	.word	0x00000007
        /*04d4*/ 	.word	0x00000000
        /*04d8*/ 	.short	0x010a
        /*04da*/ 	.byte	0x3f
	.zero		1


	//   ....[43]....
        /*04dc*/ 	.word	0x0000e310
        /*04e0*/ 	.word	0x00000008
        /*04e4*/ 	.word	0x00000000
        /*04e8*/ 	.short	0x010a
        /*04ea*/ 	.byte	0x3f
	.zero		1


	//   ....[44]....
        /*04ec*/ 	.word	0x0000e3a0
        /*04f0*/ 	.word	0x00000009
        /*04f4*/ 	.word	0x00000000
        /*04f8*/ 	.short	0x010a
        /*04fa*/ 	.byte	0x3f
	.zero		1


	//   ....[45]....
        /*04fc*/ 	.word	0x0000e430
        /*0500*/ 	.word	0x00000008
        /*0504*/ 	.word	0x00000000
        /*0508*/ 	.short	0x010a
        /*050a*/ 	.byte	0x3f
	.zero		1


	//   ....[46]....
        /*050c*/ 	.word	0x0000e4c0
        /*0510*/ 	.word	0x00000009
        /*0514*/ 	.word	0x00000000
        /*0518*/ 	.short	0x010a
        /*051a*/ 	.byte	0x3f
	.zero		1


	//   ....[47]....
        /*051c*/ 	.word	0x0000e550
        /*0520*/ 	.word	0x00000008
        /*0524*/ 	.word	0x00000000
        /*0528*/ 	.short	0x010a
        /*052a*/ 	.byte	0x3f
	.zero		1


	//   ....[48]....
        /*052c*/ 	.word	0x0000e5e0
        /*0530*/ 	.word	0x00000009
        /*0534*/ 	.word	0x00000000
        /*0538*/ 	.short	0x010a
        /*053a*/ 	.byte	0x3f
	.zero		1


	//   ....[49]....
        /*053c*/ 	.word	0x0000e670
        /*0540*/ 	.word	0x00000008
        /*0544*/ 	.word	0x00000000
        /*0548*/ 	.short	0x010a
        /*054a*/ 	.byte	0x3f
	.zero		1


	//   ....[50]....
        /*054c*/ 	.word	0x0000e700
        /*0550*/ 	.word	0x00000009
        /*0554*/ 	.word	0x00000000
        /*0558*/ 	.short	0x010a
        /*055a*/ 	.byte	0x3f
	.zero		1


	//   ....[51]....
        /*055c*/ 	.word	0x0000e790
        /*0560*/ 	.word	0x00000008
        /*0564*/ 	.word	0x00000000
        /*0568*/ 	.short	0x010a
        /*056a*/ 	.byte	0x3f
	.zero		1


	//   ....[52]....
        /*056c*/ 	.word	0x0000e820
        /*0570*/ 	.word	0x0000000b
        /*0574*/ 	.word	0x00000000
        /*0578*/ 	.short	0x010a
        /*057a*/ 	.byte	0x3f
	.zero		1


	//   ....[53]....
        /*057c*/ 	.word	0x0000e8b0
        /*0580*/ 	.word	0x00000003
        /*0584*/ 	.word	0x00000000
        /*0588*/ 	.short	0x010a
        /*058a*/ 	.byte	0x3f
	.zero		1


	//   ....[54]....
        /*058c*/ 	.word	0x0000e920
        /*0590*/ 	.word	0x00000003
        /*0594*/ 	.word	0xfffffff8
        /*0598*/ 	.short	0x010a
        /*059a*/ 	.byte	0x3f
	.zero		1


	//   ....[55]....
        /*059c*/ 	.word	0x0000e980
        /*05a0*/ 	.word	0x00000003
        /*05a4*/ 	.word	0x00000000
        /*05a8*/ 	.short	0x010a
        /*05aa*/ 	.byte	0x3f
	.zero		1


	//   ....[56]....
        /*05ac*/ 	.word	0x0000e9f0
        /*05b0*/ 	.word	0x00000000
        /*05b4*/ 	.word	0x00000000
        /*05b8*/ 	.short	0x010a
        /*05ba*/ 	.byte	0x3f
	.zero		1


	//   ....[57]....
        /*05bc*/ 	.word	0x0000ea60
        /*05c0*/ 	.word	0x00000019
        /*05c4*/ 	.word	0x00000008
        /*05c8*/ 	.short	0x010a
        /*05ca*/ 	.byte	0x3f
	.zero		1


	//   ....[58]....
        /*05cc*/ 	.word	0x0000eb30
        /*05d0*/ 	.word	0x0000000b
        /*05d4*/ 	.word	0x00000060
        /*05d8*/ 	.short	0x010a
        /*05da*/ 	.byte	0x3f
	.zero		1


	//   ....[59]....
        /*05dc*/ 	.word	0x0000ec10
        /*05e0*/ 	.word	0x00000007
        /*05e4*/ 	.word	0x00000000
        /*05e8*/ 	.short	0x010a
        /*05ea*/ 	.byte	0x3f
	.zero		1


	//   ....[60]....
        /*05ec*/ 	.word	0x0000ec60
        /*05f0*/ 	.word	0x00000008
        /*05f4*/ 	.word	0x00000000
        /*05f8*/ 	.short	0x010a
        /*05fa*/ 	.byte	0x3f
	.zero		1


	//   ....[61]....
        /*05fc*/ 	.word	0x0000ecb0
        /*0600*/ 	.word	0x00000009
        /*0604*/ 	.word	0x00000000
        /*0608*/ 	.short	0x010a
        /*060a*/ 	.byte	0x3f
	.zero		1


	//   ....[62]....
        /*060c*/ 	.word	0x0000ed00
        /*0610*/ 	.word	0x00000008
        /*0614*/ 	.word	0x00000000
        /*0618*/ 	.short	0x010a
        /*061a*/ 	.byte	0x3f
	.zero		1


	//   ....[63]....
        /*061c*/ 	.word	0x0000ed50
        /*0620*/ 	.word	0x00000009
        /*0624*/ 	.word	0x00000000
        /*0628*/ 	.short	0x010a
        /*062a*/ 	.byte	0x3f
	.zero		1


	//   ....[64]....
        /*062c*/ 	.word	0x0000eda0
        /*0630*/ 	.word	0x00000008
        /*0634*/ 	.word	0x00000000
        /*0638*/ 	.short	0x010a
        /*063a*/ 	.byte	0x3f
	.zero		1


	//   ....[65]....
        /*063c*/ 	.word	0x0000edf0
        /*0640*/ 	.word	0x00000009
        /*0644*/ 	.word	0x00000000
        /*0648*/ 	.short	0x010a
        /*064a*/ 	.byte	0x3f
	.zero		1


	//   ....[66]....
        /*064c*/ 	.word	0x0000ee40
        /*0650*/ 	.word	0x00000008
        /*0654*/ 	.word	0x00000000
        /*0658*/ 	.short	0x010a
        /*065a*/ 	.byte	0x3f
	.zero		1


	//   ....[67]....
        /*065c*/ 	.word	0x0000ee90
        /*0660*/ 	.word	0x00000009
        /*0664*/ 	.word	0x00000000
        /*0668*/ 	.short	0x010a
        /*066a*/ 	.byte	0x3f
	.zero		1


	//   ....[68]....
        /*066c*/ 	.word	0x0000eee0
        /*0670*/ 	.word	0x00000008
        /*0674*/ 	.word	0x00000000
        /*0678*/ 	.short	0x010a
        /*067a*/ 	.byte	0x3f
	.zero		1


	//   ....[69]....
        /*067c*/ 	.word	0x0000ef30
        /*0680*/ 	.word	0x0000000b
        /*0684*/ 	.word	0x00000000
        /*0688*/ 	.short	0x010a
        /*068a*/ 	.byte	0x3f
	.zero		1


	//----- nvinfo : EIATTR_NUM_MBARRIERS
	.align		4
.L_30:
        /*068c*/ 	.byte	0x03, 0x38
        /*068e*/ 	.short	0x001e


	//----- nvinfo : EIATTR_EXIT_INSTR_OFFSETS
	.align		4
        /*0690*/ 	.byte	0x04, 0x1c
        /*0692*/ 	.short	(.L_32 - .L_31)


	//   ....[0]....
.L_31:
        /*0694*/ 	.word	0x00001660


	//   ....[1]....
        /*0698*/ 	.word	0x000016c0


	//   ....[2]....
        /*069c*/ 	.word	0x0000d390


	//   ....[3]....
        /*06a0*/ 	.word	0x0000d3c0


	//   ....[4]....
        /*06a4*/ 	.word	0x0000e900


	//----- nvinfo : EIATTR_MAX_THREADS
	.align		4
.L_32:
        /*06a8*/ 	.byte	0x04, 0x05
        /*06aa*/ 	.short	(.L_34 - .L_33)
.L_33:
        /*06ac*/ 	.word	0x00000180
        /*06b0*/ 	.word	0x00000001
        /*06b4*/ 	.word	0x00000001


	//----- nvinfo : EIATTR_CRS_STACK_SIZE
	.align		4
.L_34:
        /*06b8*/ 	.byte	0x04, 0x1e
        /*06ba*/ 	.short	(.L_36 - .L_35)
.L_35:
        /*06bc*/ 	.word	0x00000000


	//----- nvinfo : EIATTR_CBANK_PARAM_SIZE
	.align		4
.L_36:
        /*06c0*/ 	.byte	0x03, 0x19
        /*06c2*/ 	.short	0x0470


	//----- nvinfo : EIATTR_PARAM_CBANK
	.align		4
        /*06c4*/ 	.byte	0x04, 0x0a
        /*06c6*/ 	.short	(.L_38 - .L_37)
	.align		4
.L_37:
        /*06c8*/ 	.word	index@(.nv.constant0._ZN7cutlass13device_kernelINS_4gemm6kernel13GemmUniversalIN4cute5tupleIJiiiiEEENS1_10collective13CollectiveMmaINS1_37MainloopSm90TmaGmmaWarpSpecializedFP8ILi12ENS5_IJNS4_1CILi2EEENSA_ILi1EEESC_EEENS1_32KernelTmaWarpSpecializedPingpongEEENS5_IJNSA_ILi64EEENSA_ILi224EEESG_EEENS_12float_e4m3_tENS5_IJlSC_lEEESJ_SK_NS4_8TiledMMAINS4_8MMA_AtomIJNS4_4SM904GMMA30MMA_64x32x32_F32E4M3E4M3_SS_TNILNSO_7ScaleInE1ELSQ_1EEEEEENS4_6LayoutINS5_IJSC_SC_SC_EEENS5_IJNSA_ILi0EEESV_SV_EEEEENS5_IJNS4_10UnderscoreESY_SY_EEEEENS4_13SM90_TMA_LOADENS4_14ComposedLayoutINS4_7SwizzleILi2ELi4ELi3EEENS4_18smem_ptr_flag_bitsILi8EEENST_INS5_IJNSA_ILi8EEESG_EEENS5_IJSG_SC_EEEEEEEvNS4_8identityENS4_23SM90_TMA_LOAD_MULTICASTES1B_vS1C_EENS_8epilogue10collective6detail29Sm90TmaWarpSpecializedAdapterINS1G_15DefaultEpilogueISJ_SK_SK_NS1F_6thread17LinearCombinationISJ_Li1EffLNS1K_9ScaleType4KindE0ELNS_15FloatRoundStyleE2ESJ_EENS1_15EpilogueDefaultEEEEEvvEEEEvNT_6ParamsE)
        /*06cc*/ 	.short	0x0210
        /*06ce*/ 	.short	0x0470


	//----- nvinfo : EIATTR_SW_WAR
	.align		4
.L_38:
        /*06d0*/ 	.byte	0x04, 0x36
        /*06d2*/ 	.short	(.L_40 - .L_39)
.L_39:
        /*06d4*/ 	.word	0x00000008
.L_40:


//--------------------- .nv.callgraph             --------------------------
	.section	.nv.callgraph,"",@"SHT_CUDA_CALLGRAPH"
	.align	4
	.sectionentsize	8
	.align		4
        /*0000*/ 	.word	0x00000000
	.align		4
        /*0004*/ 	.word	0xffffffff
	.align		4
        /*0008*/ 	.word	0x00000000
	.align		4
        /*000c*/ 	.word	0xfffffffe
	.align		4
        /*0010*/ 	.word	0x00000000
	.align		4
        /*0014*/ 	.word	0xfffffffd
	.align		4
        /*0018*/ 	.word	0x00000000
	.align		4
        /*001c*/ 	.word	0xfffffffc


//--------------------- .nv.constant4             --------------------------
	.section	.nv.constant4,"a",@progbits
	.align	8
	.align		8
.nv.constant4:
        /*0000*/ 	.dword	_ZN40_INTERNAL_f8570de4_4_k_cu_ed393fc4_163354cuda3std3__45__cpo5beginE
	.align		8
        /*0008*/ 	.dword	_ZN40_INTERNAL_f8570de4_4_k_cu_ed393fc4_163354cuda3std3__45__cpo3endE
	.align		8
        /*0010*/ 	.dword	_ZN40_INTERNAL_f8570de4_4_k_cu_ed393fc4_163354cuda3std3__45__cpo6cbeginE
	.align		8
        /*0018*/ 	.dword	_ZN40_INTERNAL_f8570de4_4_k_cu_ed393fc4_163354cuda3std3__45__cpo4cendE
	.align		8
        /*0020*/ 	.dword	_ZN40_INTERNAL_f8570de4_4_k_cu_ed393fc4_163354cuda3std3__442_GLOBAL__N__f8570de4_4_k_cu_ed393fc4_163356ignoreE
	.align		8
        /*0028*/ 	.dword	_ZN40_INTERNAL_f8570de4_4_k_cu_ed393fc4_163354cuda3std3__419piecewise_constructE
	.align		8
        /*0030*/ 	.dword	_ZN40_INTERNAL_f8570de4_4_k_cu_ed393fc4_163354cuda3std3__48in_placeE
	.align		8
        /*0038*/ 	.dword	_ZN40_INTERNAL_f8570de4_4_k_cu_ed393fc4_163354cuda3std6ranges3__45__cpo4swapE
	.align		8
        /*0040*/ 	.dword	_ZN40_INTERNAL_f8570de4_4_k_cu_ed393fc4_163354cuda3std6ranges3__45__cpo9iter_moveE
	.align		8
        /*0048*/ 	.dword	_ZN40_INTERNAL_f8570de4_4_k_cu_ed393fc4_163354cute7productE
	.align		8
        /*0050*/ 	.dword	_ZN40_INTERNAL_f8570de4_4_k_cu_ed393fc4_163354cute1_E


//--------------------- .text._ZN7cutlass13device_kernelINS_4gemm6kernel13GemmUniversalIN4cute5tupleIJiiiiEEENS1_10collective13CollectiveMmaINS1_37MainloopSm90TmaGmmaWarpSpecializedFP8ILi12ENS5_IJNS4_1CILi2EEENSA_ILi1EEESC_EEENS1_32KernelTmaWarpSpecializedPingpongEEENS5_IJNSA_ILi64EEENSA_ILi224EEESG_EEENS_12float_e4m3_tENS5_IJlSC_lEEESJ_SK_NS4_8TiledMMAINS4_8MMA_AtomIJNS4_4SM904GMMA30MMA_64x32x32_F32E4M3E4M3_SS_TNILNSO_7ScaleInE1ELSQ_1EEEEEENS4_6LayoutINS5_IJSC_SC_SC_EEENS5_IJNSA_ILi0EEESV_SV_EEEEENS5_IJNS4_10UnderscoreESY_SY_EEEEENS4_13SM90_TMA_LOADENS4_14ComposedLayoutINS4_7SwizzleILi2ELi4ELi3EEENS4_18smem_ptr_flag_bitsILi8EEENST_INS5_IJNSA_ILi8EEESG_EEENS5_IJSG_SC_EEEEEEEvNS4_8identityENS4_23SM90_TMA_LOAD_MULTICASTES1B_vS1C_EENS_8epilogue10collective6detail29Sm90TmaWarpSpecializedAdapterINS1G_15DefaultEpilogueISJ_SK_SK_NS1F_6thread17LinearCombinationISJ_Li1EffLNS1K_9ScaleType4KindE0ELNS_15FloatRoundStyleE2ESJ_EENS1_15EpilogueDefaultEEEEEvvEEEEvNT_6ParamsE --------------------------
	.section	.text._ZN7cutlass13device_kernelINS_4gemm6kernel13GemmUniversalIN4cute5tupleIJiiiiEEENS1_10collective13CollectiveMmaINS1_37MainloopSm90TmaGmmaWarpSpecializedFP8ILi12ENS5_IJNS4_1CILi2EEENSA_ILi1EEESC_EEENS1_32KernelTmaWarpSpecializedPingpongEEENS5_IJNSA_ILi64EEENSA_ILi224EEESG_EEENS_12float_e4m3_tENS5_IJlSC_lEEESJ_SK_NS4_8TiledMMAINS4_8MMA_AtomIJNS4_4SM904GMMA30MMA_64x32x32_F32E4M3E4M3_SS_TNILNSO_7ScaleInE1ELSQ_1EEEEEENS4_6LayoutINS5_IJSC_SC_SC_EEENS5_IJNSA_ILi0EEESV_SV_EEEEENS5_IJNS4_10UnderscoreESY_SY_EEEEENS4_13SM90_TMA_LOADENS4_14ComposedLayoutINS4_7SwizzleILi2ELi4ELi3EEENS4_18smem_ptr_flag_bitsILi8EEENST_INS5_IJNSA_ILi8EEESG_EEENS5_IJSG_SC_EEEEEEEvNS4_8identityENS4_23SM90_TMA_LOAD_MULTICASTES1B_vS1C_EENS_8epilogue10collective6detail29Sm90TmaWarpSpecializedAdapterINS1G_15DefaultEpilogueISJ_SK_SK_NS1F_6thread17LinearCombinationISJ_Li1EffLNS1K_9ScaleType4KindE0ELNS_15FloatRoundStyleE2ESJ_EENS1_15EpilogueDefaultEEEEEvvEEEEvNT_6ParamsE,"ax",@progbits
	.align	128
.text._ZN7cutlass13device_kernelINS_4gemm6kernel13GemmUniversalIN4cute5tupleIJiiiiEEENS1_10collective13CollectiveMmaINS1_37MainloopSm90TmaGmmaWarpSpecializedFP8ILi12ENS5_IJNS4_1CILi2EEENSA_ILi1EEESC_EEENS1_32KernelTmaWarpSpecializedPingpongEEENS5_IJNSA_ILi64EEENSA_ILi224EEESG_EEENS_12float_e4m3_tENS5_IJlSC_lEEESJ_SK_NS4_8TiledMMAINS4_8MMA_AtomIJNS4_4SM904GMMA30MMA_64x32x32_F32E4M3E4M3_SS_TNILNSO_7ScaleInE1ELSQ_1EEEEEENS4_6LayoutINS5_IJSC_SC_SC_EEENS5_IJNSA_ILi0EEESV_SV_EEEEENS5_IJNS4_10UnderscoreESY_SY_EEEEENS4_13SM90_TMA_LOADENS4_14ComposedLayoutINS4_7SwizzleILi2ELi4ELi3EEENS4_18smem_ptr_flag_bitsILi8EEENST_INS5_IJNSA_ILi8EEESG_EEENS5_IJSG_SC_EEEEEEEvNS4_8identityENS4_23SM90_TMA_LOAD_MULTICASTES1B_vS1C_EENS_8epilogue10collective6detail29Sm90TmaWarpSpecializedAdapterINS1G_15DefaultEpilogueISJ_SK_SK_NS1F_6thread17LinearCombinationISJ_Li1EffLNS1K_9ScaleType4KindE0ELNS_15FloatRoundStyleE2ESJ_EENS1_15EpilogueDefaultEEEEEvvEEEEvNT_6ParamsE:
        .type           _ZN7cutlass13device_kernelINS_4gemm6kernel13GemmUniversalIN4cute5tupleIJiiiiEEENS1_10collective13CollectiveMmaINS1_37MainloopSm90TmaGmmaWarpSpecializedFP8ILi12ENS5_IJNS4_1CILi2EEENSA_ILi1EEESC_EEENS1_32KernelTmaWarpSpecializedPingpongEEENS5_IJNSA_ILi64EEENSA_ILi224EEESG_EEENS_12float_e4m3_tENS5_IJlSC_lEEESJ_SK_NS4_8TiledMMAINS4_8MMA_AtomIJNS4_4SM904GMMA30MMA_64x32x32_F32E4M3E4M3_SS_TNILNSO_7ScaleInE1ELSQ_1EEEEEENS4_6LayoutINS5_IJSC_SC_SC_EEENS5_IJNSA_ILi0EEESV_SV_EEEEENS5_IJNS4_10UnderscoreESY_SY_EEEEENS4_13SM90_TMA_LOADENS4_14ComposedLayoutINS4_7SwizzleILi2ELi4ELi3EEENS4_18smem_ptr_flag_bitsILi8EEENST_INS5_IJNSA_ILi8EEESG_EEENS5_IJSG_SC_EEEEEEEvNS4_8identityENS4_23SM90_TMA_LOAD_MULTICASTES1B_vS1C_EENS_8epilogue10collective6detail29Sm90TmaWarpSpecializedAdapterINS1G_15DefaultEpilogueISJ_SK_SK_NS1F_6thread17LinearCombinationISJ_Li1EffLNS1K_9ScaleType4KindE0ELNS_15FloatRoundStyleE2ESJ_EENS1_15EpilogueDefaultEEEEEvvEEEEvNT_6ParamsE,@function
        .size           _ZN7cutlass13device_kernelINS_4gemm6kernel13GemmUniversalIN4cute5tupleIJiiiiEEENS1_10collective13CollectiveMmaINS1_37MainloopSm90TmaGmmaWarpSpecializedFP8ILi12ENS5_IJNS4_1CILi2EEENSA_ILi1EEESC_EEENS1_32KernelTmaWarpSpecializedPingpongEEENS5_IJNSA_ILi64EEENSA_ILi224EEESG_EEENS_12float_e4m3_tENS5_IJlSC_lEEESJ_SK_NS4_8TiledMMAINS4_8MMA_AtomIJNS4_4SM904GMMA30MMA_64x32x32_F32E4M3E4M3_SS_TNILNSO_7ScaleInE1ELSQ_1EEEEEENS4_6LayoutINS5_IJSC_SC_SC_EEENS5_IJNSA_ILi0EEESV_SV_EEEEENS5_IJNS4_10UnderscoreESY_SY_EEEEENS4_13SM90_TMA_LOADENS4_14ComposedLayoutINS4_7SwizzleILi2ELi4ELi3EEENS4_18smem_ptr_flag_bitsILi8EEENST_INS5_IJNSA_ILi8EEESG_EEENS5_IJSG_SC_EEEEEEEvNS4_8identityENS4_23SM90_TMA_LOAD_MULTICASTES1B_vS1C_EENS_8epilogue10collective6detail29Sm90TmaWarpSpecializedAdapterINS1G_15DefaultEpilogueISJ_SK_SK_NS1F_6thread17LinearCombinationISJ_Li1EffLNS1K_9ScaleType4KindE0ELNS_15FloatRoundStyleE2ESJ_EENS1_15EpilogueDefaultEEEEEvvEEEEvNT_6ParamsE,(.L_x_321 - _ZN7cutlass13device_kernelINS_4gemm6kernel13GemmUniversalIN4cute5tupleIJiiiiEEENS1_10collective13CollectiveMmaINS1_37MainloopSm90TmaGmmaWarpSpecializedFP8ILi12ENS5_IJNS4_1CILi2EEENSA_ILi1EEESC_EEENS1_32KernelTmaWarpSpecializedPingpongEEENS5_IJNSA_ILi64EEENSA_ILi224EEESG_EEENS_12float_e4m3_tENS5_IJlSC_lEEESJ_SK_NS4_8TiledMMAINS4_8MMA_AtomIJNS4_4SM904GMMA30MMA_64x32x32_F32E4M3E4M3_SS_TNILNSO_7ScaleInE1ELSQ_1EEEEEENS4_6LayoutINS5_IJSC_SC_SC_EEENS5_IJNSA_ILi0EEESV_SV_EEEEENS5_IJNS4_10UnderscoreESY_SY_EEEEENS4_13SM90_TMA_LOADENS4_14ComposedLayoutINS4_7SwizzleILi2ELi4ELi3EEENS4_18smem_ptr_flag_bitsILi8EEENST_INS5_IJNSA_ILi8EEESG_EEENS5_IJSG_SC_EEEEEEEvNS4_8identityENS4_23SM90_TMA_LOAD_MULTICASTES1B_vS1C_EENS_8epilogue10collective6detail29Sm90TmaWarpSpecializedAdapterINS1G_15DefaultEpilogueISJ_SK_SK_NS1F_6thread17LinearCombinationISJ_Li1EffLNS1K_9ScaleType4KindE0ELNS_15FloatRoundStyleE2ESJ_EENS1_15EpilogueDefaultEEEEEvvEEEEvNT_6ParamsE)
        .other          _ZN7cutlass13device_kernelINS_4gemm6kernel13GemmUniversalIN4cute5tupleIJiiiiEEENS1_10collective13CollectiveMmaINS1_37MainloopSm90TmaGmmaWarpSpecializedFP8ILi12ENS5_IJNS4_1CILi2EEENSA_ILi1EEESC_EEENS1_32KernelTmaWarpSpecializedPingpongEEENS5_IJNSA_ILi64EEENSA_ILi224EEESG_EEENS_12float_e4m3_tENS5_IJlSC_lEEESJ_SK_NS4_8TiledMMAINS4_8MMA_AtomIJNS4_4SM904GMMA30MMA_64x32x32_F32E4M3E4M3_SS_TNILNSO_7ScaleInE1ELSQ_1EEEEEENS4_6LayoutINS5_IJSC_SC_SC_EEENS5_IJNSA_ILi0EEESV_SV_EEEEENS5_IJNS4_10UnderscoreESY_SY_EEEEENS4_13SM90_TMA_LOADENS4_14ComposedLayoutINS4_7SwizzleILi2ELi4ELi3EEENS4_18smem_ptr_flag_bitsILi8EEENST_INS5_IJNSA_ILi8EEESG_EEENS5_IJSG_SC_EEEEEEEvNS4_8identityENS4_23SM90_TMA_LOAD_MULTICASTES1B_vS1C_EENS_8epilogue10collective6detail29Sm90TmaWarpSpecializedAdapterINS1G_15DefaultEpilogueISJ_SK_SK_NS1F_6thread17LinearCombinationISJ_Li1EffLNS1K_9ScaleType4KindE0ELNS_15FloatRoundStyleE2ESJ_EENS1_15EpilogueDefaultEEEEEvvEEEEvNT_6ParamsE,@"STO_CUDA_ENTRY STV_DEFAULT"
_ZN7cutlass13device_kernelINS_4gemm6kernel13GemmUniversalIN4cute5tupleIJiiiiEEENS1_10collective13CollectiveMmaINS1_37MainloopSm90TmaGmmaWarpSpecializedFP8ILi12ENS5_IJNS4_1CILi2EEENSA_ILi1EEESC_EEENS1_32KernelTmaWarpSpecializedPingpongEEENS5_IJNSA_ILi64EEENSA_ILi224EEESG_EEENS_12float_e4m3_tENS5_IJlSC_lEEESJ_SK_NS4_8TiledMMAINS4_8MMA_AtomIJNS4_4SM904GMMA30MMA_64x32x32_F32E4M3E4M3_SS_TNILNSO_7ScaleInE1ELSQ_1EEEEEENS4_6LayoutINS5_IJSC_SC_SC_EEENS5_IJNSA_ILi0EEESV_SV_EEEEENS5_IJNS4_10UnderscoreESY_SY_EEEEENS4_13SM90_TMA_LOADENS4_14ComposedLayoutINS4_7SwizzleILi2ELi4ELi3EEENS4_18smem_ptr_flag_bitsILi8EEENST_INS5_IJNSA_ILi8EEESG_EEENS5_IJSG_SC_EEEEEEEvNS4_8identityENS4_23SM90_TMA_LOAD_MULTICASTES1B_vS1C_EENS_8epilogue10collective6detail29Sm90TmaWarpSpecializedAdapterINS1G_15DefaultEpilogueISJ_SK_SK_NS1F_6thread17LinearCombinationISJ_Li1EffLNS1K_9ScaleType4KindE0ELNS_15FloatRoundStyleE2ESJ_EENS1_15EpilogueDefaultEEEEEvvEEEEvNT_6ParamsE:
[----:B------:R-:W0:Y:S02]  /*0000*/  LDC R1, c[0x0][0x28] ;  /* 0x00000a00ff017b82 */ /* 0x000e240000000800 */
[----:B0-----:R-:W-:Y:S01]  /*0010*/  VIADD R1, R1, 0xffffffd0 ;  /* 0xffffffd001017836 */ /* 0x001fe20000000000 */
[----:B------:R-:W0:Y:S01]  /*0020*/  S2R R3, SR_TID.X ;  /* 0x0000000000037919 */ /* 0x000e220000002100 */
[----:B------:R-:W-:Y:S01]  /*0030*/  ELECT P0, URZ, PT ;  /* 0x00000000003f782f */ /* 0x000fe20003800000 */
[----:B------:R-:W-:Y:S01]  /*0040*/  BSSY B0, `(.L_x_0) ;  /* 0x0000014000007945 */ /* 0x000fe20003800000 */
[--C-:B0-----:R-:W-:Y:S02]  /*0050*/  SHF.R.U32.HI R0, RZ, 0x5, R3.reuse ;  /* 0x00000005ff007819 */ /* 0x101fe40000011603 */
[----:B------:R-:W-:-:S03]  /*0060*/  SHF.R.U32.HI R5, RZ, 0x7, R3 ;  /* 0x00000007ff057819 */ /* 0x000fc60000011603 */
[----:B------:R-:W0:Y:S02]  /*0070*/  SHFL.IDX PT, R2, R0, RZ, 0x1f ;  /* 0x00001fff00027589 */ /* 0x000e2400000e0000 */
[----:B0-----:R-:W-:Y:S02]  /*0080*/  R2UR UR4, R2 ;  /* 0x00000000020472ca */ /* 0x001fe400000e0000 */
[----:B------:R0:W1:Y:S11]  /*0090*/  SHFL.IDX PT, R2, R5, RZ, 0x1f ;  /* 0x00001fff05027589 */ /* 0x00007600000e0000 */
[----:B------:R-:W-:-:S02]  /*00a0*/  USHF.R.S32.HI UR5, URZ, 0x1f, UR4 ;  /* 0x0000001f3f057899 */ /* 0x000fc40008011404 */
[----:B------:R-:W-:Y:S02]  /*00b0*/  ISETP.NE.OR P0, PT, RZ, UR4, !P0 ;  /* 0x00000004ff007c0c */ /* 0x000fe4000c705670 */
[----:B------:R-:W-:-:S04]  /*00c0*/  ULEA.HI UR5, UR5, UR4, URZ, 0x2 ;  /* 0x0000000405057291 */ /* 0x000fc8000f8f103f */
[----:B------:R-:W-:-:S04]  /*00d0*/  ULOP3.LUT UR5, UR5, 0xfffffffc, URZ, 0xc0, !UPT ;  /* 0xfffffffc05057892 */ /* 0x000fc8000f8ec03f */
[----:B------:R-:W-:-:S03]  /*00e0*/  UIADD3 UR4, UR4, -UR5, URZ ;  /* 0x8000000504047290 */ /* 0x000fc6000fffe03f */
[----:B01----:R-:W-:Y:S09]  /*00f0*/  @P0 BRA `(.L_x_1) ;  /* 0x0000000000200947 */ /* 0x003ff20003800000 */
[----:B------:R-:W-:Y:S02]  /*0100*/  ULDC.64 UR6, c[0x0][0x198] ;  /* 0x0000660000067ab9 */ /* 0x000fe40000000a00 */
[----:B------:R-:W-:Y:S02]  /*0110*/  UIADD3 UR8, UP0, UR6, 0xf0, URZ ;  /* 0x000000f006087890 */ /* 0x000fe4000ff1e03f */
[----:B------:R-:W-:Y:S02]  /*0120*/  UIADD3 UR6, UP1, UR6, 0x1f0, URZ ;  /* 0x000001f006067890 */ /* 0x000fe4000ff3e03f */
[----:B------:R-:W-:Y:S02]  /*0130*/  UIADD3.X UR9, URZ, UR7, URZ, UP0, !UPT ;  /* 0x000000073f097290 */ /* 0x000fe400087fe43f */
[----:B------:R-:W-:-:S07]  /*0140*/  UIADD3.X UR7, URZ, UR7, URZ, UP1, !UPT ;  /* 0x000000073f077290 */ /* 0x000fce0008ffe43f */
[----:B------:R0:W-:Y:S02]  /*0150*/  UTMACCTL.PF [UR8] ;  /* 0x00000000080079b9 */ /* 0x0001e40008040000 */
[----:B------:R0:W-:Y:S02]  /*0160*/  UTMACCTL.PF [UR6] ;  /* 0x00000000060079b9 */ /* 0x0001e40008040000 */
[----:B0-----:R-:W-:Y:S01]  /*0170*/  NOP ;  /* 0x0000000000007918 */ /* 0x001fe20000000000 */
.L_x_1:
[----:B------:R-:W-:Y:S05]  /*0180*/  BSYNC B0 ;  /* 0x0000000000007941 */ /* 0x000fea0003800000 */
.L_x_0:
[----:B------:R-:W0:Y:S01]  /*0190*/  SHFL.IDX PT, R6, R0, RZ, 0x1f ;  /* 0x00001fff00067589 */ /* 0x000e2200000e0000 */
[----:B------:R-:W-:Y:S01]  /*01a0*/  R2UR UR16, R2 ;  /* 0x00000000021072ca */ /* 0x000fe200000e0000 */
[----:B------:R-:W-:-:S04]  /*01b0*/  UISETP.NE.AND UP0, UPT, UR4, 0x3, UPT ;  /* 0x000000030400788c */ /* 0x000fc8000bf05270 */
[----:B------:R-:W-:-:S08]  /*01c0*/  UISETP.EQ.OR UP0, UPT, UR4, URZ, !UP0 ;  /* 0x0000003f0400728c */ /* 0x000fd0000c702670 */
[----:B------:R-:W-:Y:S02]  /*01d0*/  UIADD3 UR15, UR16, -0x1, URZ ;  /* 0xffffffff100f7890 */ /* 0x000fe4000fffe03f */
[----:B------:R-:W-:Y:S02]  /*01e0*/  UISETP.EQ.AND UP0, UPT, UR16, URZ, UP0 ;  /* 0x0000003f1000728c */ /* 0x000fe40008702270 */
[----:B------:R-:W-:Y:S02]  /*01f0*/  UISETP.GE.U32.AND UP1, UPT, UR15, 0x2, UPT ;  /* 0x000000020f00788c */ /* 0x000fe4000bf26070 */
[----:B------:R-:W-:Y:S01]  /*0200*/  USEL UR5, URZ, 0x1, !UP0 ;  /* 0x000000013f057887 */ /* 0x000fe2000c000000 */
[----:B0-----:R-:W-:-:S03]  /*0210*/  ISETP.NE.AND P0, PT, R6, RZ, PT ;  /* 0x000000ff0600720c */ /* 0x001fc60003f05270 */
[----:B------:R-:W-:-:S10]  /*0220*/  USEL UR5, UR5, 0x2, UP1 ;  /* 0x0000000205057887 */ /* 0x000fd40008800000 */
[----:B------:R-:W-:Y:S05]  /*0230*/  @P0 BRA `(.L_x_2) ;  /* 0x0000000000a40947 */ /* 0x000fea0003800000 */
[----:B------:R-:W-:Y:S01]  /*0240*/  ELECT P0, URZ, PT ;  /* 0x00000000003f782f */ /* 0x000fe20003800000 */
[----:B------:R-:W-:-:S12]  /*0250*/  BSSY B0, `(.L_x_2) ;  /* 0x0000027000007945 */ /* 0x000fd80003800000 */
[----:B------:R-:W-:Y:S05]  /*0260*/  @!P0 BRA `(.L_x_3) ;  /* 0x0000000000948947 */ /* 0x000fea0003800000 */
[----:B------:R-:W0:Y:S01]  /*0270*/  S2UR UR10, SR_CgaCtaId ;  /* 0x00000000000a79c3 */ /* 0x000e220000008800 */
[----:B------:R-:W-:Y:S01]  /*0280*/  UMOV UR6, 0x400 ;  /* 0x0000040000067882 */ /* 0x000fe20000000000 */
[----:B------:R-:W-:Y:S01]  /*0290*/  UMOV UR7, 0x1 ;  /* 0x0000000100077882 */ /* 0x000fe20000000000 */
[----:B------:R-:W-:Y:S02]  /*02a0*/  UMOV UR8, 0x2 ;  /* 0x0000000200087882 */ /* 0x000fe40000000000 */
[----:B------:R-:W-:-:S04]  /*02b0*/  UIADD3 UR8, -UR8, 0x100000, URZ ;  /* 0x0010000008087890 */ /* 0x000fc8000fffe13f */
[----:B------:R-:W-:Y:S02]  /*02c0*/  USHF.L.U32 UR9, UR8, 0xb, URZ ;  /* 0x0000000b08097899 */ /* 0x000fe4000800063f */
[----:B------:R-:W-:Y:S02]  /*02d0*/  USHF.L.U32 UR8, UR8, 0x1, URZ ;  /* 0x0000000108087899 */ /* 0x000fe4000800063f */
[----:B0-----:R-:W-:Y:S02]  /*02e0*/  ULEA UR10, UR10, UR6, 0x18 ;  /* 0x000000060a0a7291 */ /* 0x001fe4000f8ec03f */
[----:B------:R-:W-:-:S04]  /*02f0*/  UIADD3 UR6, -UR7, 0x100000, URZ ;  /* 0x0010000007067890 */ /* 0x000fc8000fffe13f */
[----:B------:R-:W-:Y:S02]  /*0300*/  USHF.L.U32 UR7, UR6, 0xb, URZ ;  /* 0x0000000b06077899 */ /* 0x000fe4000800063f */
[----:B------:R-:W-:Y:S01]  /*0310*/  USHF.L.U32 UR6, UR6, 0x1, URZ ;  /* 0x0000000106067899 */ /* 0x000fe2000800063f */
[----:B------:R-:W0:Y:S11]  /*0320*/  FENCE.VIEW.ASYNC.S ;  /* 0x00000000000073c6 */ /* 0x000e360000000000 */
[----:B0-----:R0:W1:Y:S01]  /*0330*/  SYNCS.EXCH.64 URZ, [UR10], UR6 ;  /* 0x000000060a3f75b2 */ /* 0x0010620008000100 */
[----:B------:R0:W2:Y:S01]  /*0340*/  SYNCS.EXCH.64 URZ, [UR10+0x60], UR8 ;  /* 0x000060080a3f75b2 */ /* 0x0000a20008000100 */
[----:B------:R0:W3:Y:S01]  /*0350*/  SYNCS.EXCH.64 URZ, [UR10+0x8], UR6 ;  /* 0x000008060a3f75b2 */ /* 0x0000e20008000100 */
[----:B------:R0:W4:Y:S01]  /*0360*/  SYNCS.EXCH.64 URZ, [UR10+0x68], UR8 ;  /* 0x000068080a3f75b2 */ /* 0x0001220008000100 */
[----:B------:R0:W0:Y:S01]  /*0370*/  SYNCS.EXCH.64 URZ, [UR10+0x10], UR6 ;  /* 0x000010060a3f75b2 */ /* 0x0000220008000100 */
        /* <DEDUP_REMOVED lines=19> */
[----:B-1----:R-:W-:Y:S01]  /*04b0*/  NOP ;  /* 0x0000000000007918 */ /* 0x002fe20000000000 */
.L_x_3:
[----:B0-----:R-:W-:Y:S05]  /*04c0*/  BSYNC B0 ;  /* 0x0000000000007941 */ /* 0x001fea0003800000 */
.L_x_2:
[----:B------:R-:W-:Y:S01]  /*04d0*/  SHF.R.S32.HI R2, RZ, 0x1f, R3 ;  /* 0x0000001fff027819 */ /* 0x000fe20000011403 */
[----:B------:R-:W0:Y:S01]  /*04e0*/  SHFL.IDX PT, R7, R0, RZ, 0x1f ;  /* 0x00001fff00077589 */ /* 0x000e2200000e0000 */
[----:B------:R-:W1:Y:S01]  /*04f0*/  S2UR UR20, SR_CTAID.X ;  /* 0x00000000001479c3 */ /* 0x000e620000002500 */
[----:B------:R-:W-:Y:S02]  /*0500*/  ELECT P0, URZ, PT ;  /* 0x00000000003f782f */ /* 0x000fe40003800000 */
[----:B------:R-:W-:Y:S01]  /*0510*/  LEA.HI R2, R2, R3, RZ, 0x7 ;  /* 0x0000000302027211 */ /* 0x000fe200078f38ff */
[----:B------:R1:W5:Y:S01]  /*0520*/  SHFL.IDX PT, R10, R0, RZ, 0x1f ;  /* 0x00001fff000a7589 */ /* 0x00036200000e0000 */
[----:B------:R-:W-:Y:S01]  /*0530*/  SHF.R.S32.HI R9, RZ, 0x1f, R6 ;  /* 0x0000001fff097819 */ /* 0x000fe20000011406 */
[----:B------:R-:W-:Y:S01]  /*0540*/  ULDC UR6, c[0x0][0x150] ;  /* 0x0000540000067ab9 */ /* 0x000fe20000000800 */
[----:B------:R-:W-:Y:S02]  /*0550*/  LOP3.LUT R2, R2, 0xffffff80, RZ, 0xc0, !PT ;  /* 0xffffff8002027812 */ /* 0x000fe400078ec0ff */
[----:B------:R-:W-:-:S02]  /*0560*/  ELECT P1, URZ, PT ;  /* 0x00000000003f782f */ /* 0x000fc40003820000 */
[----:B------:R-:W-:Y:S01]  /*0570*/  LEA.HI R9, R9, R6, RZ, 0x2 ;  /* 0x0000000609097211 */ /* 0x000fe200078f10ff */
[----:B------:R-:W2:Y:S01]  /*0580*/  LDC R12, c[0x0][0x144] ;  /* 0x00005100ff0c7b82 */ /* 0x000ea20000000800 */
[----:B------:R-:W-:Y:S01]  /*0590*/  UMOV UR13, 0x80 ;  /* 0x00000080000d7882 */ /* 0x000fe20000000000 */
[----:B------:R-:W-:Y:S01]  /*05a0*/  IMAD.IADD R2, R3, 0x1, -R2 ;  /* 0x0000000103027824 */ /* 0x000fe200078e0a02 */
[----:B------:R-:W-:Y:S01]  /*05b0*/  LOP3.LUT R9, R9, 0x3ffffffc, RZ, 0xc0, !PT ;  /* 0x3ffffffc09097812 */ /* 0x000fe200078ec0ff */
[----:B------:R-:W-:Y:S01]  /*05c0*/  NOP ;  /* 0x0000000000007918 */ /* 0x000fe20000000000 */
[----:B------:R-:W-:Y:S01]  /*05d0*/  NOP ;  /* 0x0000000000007918 */ /* 0x000fe20000000000 */
[----:B------:R-:W-:Y:S02]  /*05e0*/  ISETP.NE.AND P2, PT, RZ, UR16, PT ;  /* 0x00000010ff007c0c */ /* 0x000fe4000bf45270 */
[----:B------:R-:W-:Y:S01]  /*05f0*/  SHF.R.S32.HI R13, RZ, 0x1f, R2 ;  /* 0x0000001fff0d7819 */ /* 0x000fe20000011402 */
[----:B------:R-:W-:-:S02]  /*0600*/  IMAD.IADD R9, R6, 0x1, -R9 ;  /* 0x0000000106097824 */ /* 0x000fc400078e0a09 */
[----:B------:R-:W3:Y:S01]  /*0610*/  SHFL.IDX PT, R6, R5, RZ, 0x1f ;  /* 0x00001fff05067589 */ /* 0x000ee200000e0000 */
[----:B------:R-:W-:Y:S02]  /*0620*/  LEA.HI R4, R13, R2, RZ, 0x3 ;  /* 0x000000020d047211 */ /* 0x000fe400078f18ff */
[----:B0-----:R-:W-:Y:S02]  /*0630*/  ISETP.NE.OR P0, PT, R7, RZ, !P0 ;  /* 0x000000ff0700720c */ /* 0x001fe40004705670 */
[--C-:B------:R-:W-:Y:S02]  /*0640*/  SHF.R.S32.HI R7, RZ, 0x3, R4.reuse ;  /* 0x00000003ff077819 */ /* 0x100fe40000011404 */
[----:B------:R-:W-:Y:S02]  /*0650*/  SHF.R.S32.HI R8, RZ, 0x1f, R4 ;  /* 0x0000001fff087819 */ /* 0x000fe40000011404 */
[----:B------:R-:W0:Y:S01]  /*0660*/  S2R R4, SR_CTAID.Y ;  /* 0x0000000000047919 */ /* 0x000e220000002600 */
[----:B-1----:R-:W-:-:S02]  /*0670*/  I2FP.F32.U32 R0, UR20 ;  /* 0x0000001400007c45 */ /* 0x002fc40008201000 */
[----:B------:R-:W-:Y:S02]  /*0680*/  LEA.HI R8, R8, R7, RZ, 0x2 ;  /* 0x0000000708087211 */ /* 0x000fe400078f10ff */
[----:B-----5:R-:W-:Y:S01]  /*0690*/  ISETP.NE.OR P1, PT, R10, RZ, !P1 ;  /* 0x000000ff0a00720c */ /* 0x020fe20004f25670 */
[----:B------:R-:W-:Y:S01]  /*06a0*/  FMUL R11, R0, UR6 ;  /* 0x00000006000b7c20 */ /* 0x000fe20008400000 */
[----:B------:R-:W-:Y:S01]  /*06b0*/  LOP3.LUT R8, R8, 0xfffffffc, RZ, 0xc0, !PT ;  /* 0xfffffffc08087812 */ /* 0x000fe200078ec0ff */
[----:B------:R-:W-:Y:S01]  /*06c0*/  VOTEU.ALL UP0, P0 ;  /* 0x00000000003f7886 */ /* 0x000fe20000000000 */
[----:B------:R-:W-:-:S03]  /*06d0*/  ULDC UR6, c[0x0][0x154] ;  /* 0x0000550000067ab9 */ /* 0x000fc60000000800 */
[----:B------:R-:W1:Y:S01]  /*06e0*/  F2I.U32.TRUNC.NTZ R11, R11 ;  /* 0x0000000b000b7305 */ /* 0x000e62000020f000 */
[----:B------:R-:W-:Y:S01]  /*06f0*/  IMAD.IADD R8, R7, 0x1, -R8 ;  /* 0x0000000107087824 */ /* 0x000fe200078e0a08 */
[----:B------:R-:W5:Y:S01]  /*0700*/  @!UP0 S2UR UR9, SR_CgaCtaId ;  /* 0x00000000000989c3 */ /* 0x000f620000008800 */
[----:B------:R-:W-:Y:S01]  /*0710*/  @!UP0 UMOV UR8, 0x400 ;  /* 0x0000040000088882 */ /* 0x000fe20000000000 */
[----:B---3--:R-:W-:Y:S01]  /*0720*/  R2UR UR14, R6 ;  /* 0x00000000060e72ca */ /* 0x008fe200000e0000 */
[----:B------:R-:W-:Y:S01]  /*0730*/  IMAD R8, R9, 0x4, R8 ;  /* 0x0000000409087824 */ /* 0x000fe200078e0208 */
[----:B------:R-:W-:Y:S01]  /*0740*/  VOTEU.ALL UP1, P1 ;  /* 0x00000000003f7886 */ /* 0x000fe20000820000 */
[----:B------:R-:W-:Y:S01]  /*0750*/  VOTEU.ALL UP2, P1 ;  /* 0x00000000003f7886 */ /* 0x000fe20000840000 */
[----:B------:R-:W-:Y:S01]  /*0760*/  VOTEU.ALL UP3, P1 ;  /* 0x00000000003f7886 */ /* 0x000fe20000860000 */
[C---:B------:R-:W-:Y:S01]  /*0770*/  IMAD.SHL.U32 R7, R8.reuse, 0x4, RZ ;  /* 0x0000000408077824 */ /* 0x040fe200078e00ff */
[----:B------:R-:W-:Y:S01]  /*0780*/  LEA.HI R0, R8, R8, RZ, 0x1 ;  /* 0x0000000808007211 */ /* 0x000fe200078f08ff */
[----:B------:R-:W3:Y:S01]  /*0790*/  @!UP1 S2UR UR12, SR_CgaCtaId ;  /* 0x00000000000c99c3 */ /* 0x000ee20000008800 */
[----:B------:R-:W-:Y:S01]  /*07a0*/  @!UP1 UMOV UR11, 0x400 ;  /* 0x00000400000b9882 */ /* 0x000fe20000000000 */
[----:B------:R-:W-:Y:S01]  /*07b0*/  VOTEU.ALL UP4, P1 ;  /* 0x00000000003f7886 */ /* 0x000fe20000880000 */
[----:B------:R-:W-:Y:S01]  /*07c0*/  LOP3.LUT R9, R0, 0xfffffffe, RZ, 0xc0, !PT ;  /* 0xfffffffe00097812 */ /* 0x000fe200078ec0ff */
[----:B-1----:R-:W-:Y:S01]  /*07d0*/  IMAD.MOV R15, RZ, RZ, -R11 ;  /* 0x000000ffff0f7224 */ /* 0x002fe200078e0a0b */
[----:B------:R-:W-:Y:S01]  /*07e0*/  LOP3.LUT R16, R8, 0xc, R7, 0x78, !PT ;  /* 0x0000000c08107812 */ /* 0x000fe200078e7807 */
[----:B------:R-:W-:-:S02]  /*07f0*/  VOTEU.ALL UP5, P1 ;  /* 0x00000000003f7886 */ /* 0x000fc400008a0000 */
[----:B--2---:R-:W-:Y:S01]  /*0800*/  IMAD R14, R12, R15, UR20 ;  /* 0x000000140c0e7e24 */ /* 0x004fe2000f8e020f */
[----:B0-----:R-:W-:Y:S01]  /*0810*/  I2FP.F32.U32 R0, R4 ;  /* 0x0000000400007245 */ /* 0x001fe20000201000 */
[----:B------:R-:W0:Y:S01]  /*0820*/  LDC R15, c[0x0][0x148] ;  /* 0x00005200ff0f7b82 */ /* 0x000e220000000800 */
[----:B------:R-:W-:Y:S01]  /*0830*/  IMAD.IADD R9, R8, 0x1, -R9 ;  /* 0x0000000108097824 */ /* 0x000fe200078e0a09 */
[----:B------:R1:W-:Y:S02]  /*0840*/  STL [R1+0x8], R16 ;  /* 0x0000081001007387 */ /* 0x0003e40000100800 */
[----:B------:R-:W-:Y:S01]  /*0850*/  FMUL R0, R0, UR6 ;  /* 0x0000000600007c20 */ /* 0x000fe20008400000 */
[----:B------:R-:W-:Y:S01]  /*0860*/  UMOV UR6, 0x20 ;  /* 0x0000002000067882 */ /* 0x000fe20000000000 */
[----:B------:R-:W-:Y:S01]  /*0870*/  ISETP.NE.AND P3, PT, R9, R14, PT ;  /* 0x0000000e0900720c */ /* 0x000fe20003f65270 */
[----:B-----5:R-:W-:Y:S01]  /*0880*/  @!UP0 ULEA UR10, UR9, UR8, 0x18 ;  /* 0x00000008090a8291 */ /* 0x020fe2000f8ec03f */
[----:B------:R-:W2:Y:S01]  /*0890*/  LDC R8, c[0x0][0x140] ;  /* 0x00005000ff087b82 */ /* 0x000ea20000000800 */
[----:B------:R-:W-:-:S04]  /*08a0*/  @!UP0 UIADD3 UR6, -UR6, 0x100000, URZ ;  /* 0x0010000006068890 */ /* 0x000fc8000fffe13f */
[----:B------:R-:W-:Y:S02]  /*08b0*/  @!UP0 USHF.L.U32 UR7, UR6, 0xb, URZ ;  /* 0x0000000b06078899 */ /* 0x000fe4000800063f */
[----:B------:R-:W-:Y:S01]  /*08c0*/  @!UP0 USHF.L.U32 UR6, UR6, 0x1, URZ ;  /* 0x0000000106068899 */ /* 0x000fe2000800063f */
[----:B------:R-:W5:Y:S01]  /*08d0*/  F2I.U32.TRUNC.NTZ R0, R0 ;  /* 0x0000000000007305 */ /* 0x000f62000020f000 */
[----:B------:R-:W-:-:S04]  /*08e0*/  @!UP1 UIADD3 UR8, -UR13, 0x100000, URZ ;  /* 0x001000000d089890 */ /* 0x000fc8000fffe13f */
[----:B------:R-:W-:Y:S02]  /*08f0*/  @!UP1 USHF.L.U32 UR9, UR8, 0xb, URZ ;  /* 0x0000000b08099899 */ /* 0x000fe4000800063f */
[----:B------:R-:W-:Y:S01]  /*0900*/  @!UP1 USHF.L.U32 UR8, UR8, 0x1, URZ ;  /* 0x0000000108089899 */ /* 0x000fe2000800063f */
[----:B------:R-:W-:Y:S01]  /*0910*/  VOTEU.ALL UP0, P0 ;  /* 0x00000000003f7886 */ /* 0x000fe20000000000 */
[----:B---3--:R-:W-:Y:S01]  /*0920*/  @!UP1 ULEA UR11, UR12, UR11, 0x18 ;  /* 0x0000000b0c0b9291 */ /* 0x008fe2000f8ec03f */
[----:B------:R-:W-:Y:S01]  /*0930*/  VOTEU.ALL UP1, P0 ;  /* 0x00000000003f7886 */ /* 0x000fe20000020000 */
[----:B------:R-:W-:-:S04]  /*0940*/  LOP3.LUT P0, RZ, R2, 0x7, RZ, 0xc0, !PT ;  /* 0x0000000702ff7812 */ /* 0x000fc8000780c0ff */
[C---:B------:R-:W-:Y:S01]  /*0950*/  ISETP.LT.U32.AND P0, PT, R16.reuse, 0x2, !P0 ;  /* 0x000000021000780c */ /* 0x040fe20004701070 */
[----:B------:R-:W3:Y:S02]  /*0960*/  FENCE.VIEW.ASYNC.S ;  /* 0x00000000000073c6 */ /* 0x000ee40000000000 */
[----:B---3--:R1:W3:Y:S01]  /*0970*/  @!UP0 SYNCS.EXCH.64 URZ, [UR10+0xf0], UR6 ;  /* 0x0000f0060a3f85b2 */ /* 0x0082e20008000100 */
[----:B-----5:R-:W-:Y:S01]  /*0980*/  IMAD.MOV R18, RZ, RZ, -R0 ;  /* 0x000000ffff127224 */ /* 0x020fe200078e0a00 */
[----:B------:R-:W-:-:S03]  /*0990*/  @P3 LEA.HI R0, R16, R16, RZ, 0x1 ;  /* 0x0000001010003211 */ /* 0x000fc600078f08ff */
[----:B0-----:R-:W-:Y:S01]  /*09a0*/  IMAD R7, R15, R18, R4 ;  /* 0x000000120f077224 */ /* 0x001fe200078e0204 */
[----:B------:R-:W-:Y:S02]  /*09b0*/  @P3 SHF.R.S32.HI R0, RZ, 0x1, R0 ;  /* 0x00000001ff003819 */ /* 0x000fe40000011400 */
[----:B--2---:R-:W-:Y:S02]  /*09c0*/  ISETP.EQ.U32.AND P1, PT, R8, 0x1, PT ;  /* 0x000000010800780c */ /* 0x004fe40003f22070 */
[----:B------:R-:W-:Y:S01]  /*09d0*/  @P3 ISETP.NE.AND P4, PT, R0, R7, PT ;  /* 0x000000070000320c */ /* 0x000fe20003f85270 */
[----:B------:R-:W-:Y:S01]  /*09e0*/  IMAD.MOV.U32 R0, RZ, RZ, 0x1 ;  /* 0x00000001ff007424 */ /* 0x000fe200078e00ff */
[----:B------:R-:W-:Y:S02]  /*09f0*/  SEL R7, RZ, 0x1, !P0 ;  /* 0x00000001ff077807 */ /* 0x000fe40004000000 */
[----:B------:R-:W-:Y:S01]  /*0a00*/  @P3 SEL R0, RZ, 0x1, P4 ;  /* 0x00000001ff003807 */ /* 0x000fe20002000000 */
[----:B------:R1:W0:Y:S01]  /*0a10*/  @!UP1 SYNCS.EXCH.64 URZ, [UR10+0xf8], UR6 ;  /* 0x0000f8060a3f95b2 */ /* 0x0002220008000100 */
[----:B------:R-:W-:-:S02]  /*0a20*/  NOP ;  /* 0x0000000000007918 */ /* 0x000fc40000000000 */
[----:B------:R-:W-:-:S05]  /*0a30*/  LOP3.LUT R0, R0, R7, RZ, 0xc0, !PT ;  /* 0x0000000700007212 */ /* 0x000fca00078ec0ff */
[----:B------:R1:W-:Y:S01]  /*0a40*/  STL [R1], R0 ;  /* 0x0000000001007387 */ /* 0x0003e20000100800 */
[----:B------:R1:W2:Y:S01]  /*0a50*/  @!UP2 SYNCS.EXCH.64 URZ, [UR11+0xd0], UR8 ;  /* 0x0000d0080b3fa5b2 */ /* 0x0002a20008000100 */
[----:B------:R1:W0:Y:S01]  /*0a60*/  @!UP3 SYNCS.EXCH.64 URZ, [UR11+0xd8], UR8 ;  /* 0x0000d8080b3fb5b2 */ /* 0x0002220008000100 */
[----:B------:R1:W0:Y:S01]  /*0a70*/  @!UP4 SYNCS.EXCH.64 URZ, [UR11+0xe0], UR8 ;  /* 0x0000e0080b3fc5b2 */ /* 0x0002220008000100 */
[----:B------:R1:W0:Y:S01]  /*0a80*/  @!UP5 SYNCS.EXCH.64 URZ, [UR11+0xe8], UR8 ;  /* 0x0000e8080b3fd5b2 */ /* 0x0002220008000100 */
[----:B------:R-:W-:Y:S01]  /*0a90*/  NOP ;  /* 0x0000000000007918 */ /* 0x000fe20000000000 */
[----:B---3--:R-:W-:Y:S05]  /*0aa0*/  @!P1 BRA `(.L_x_4) ;  /* 0x0000000000089947 */ /* 0x008fea0003800000 */
[----:B0-2-4-:R-:W-:Y:S01]  /*0ab0*/  UCGABAR_ARV ;  /* 0x00000000000079c7 */ /* 0x015fe20008000000 */
[----:B------:R-:W-:Y:S05]  /*0ac0*/  BRA `(.L_x_5) ;  /* 0x0000000000047947 */ /* 0x000fea0003800000 */
.L_x_4:
[----:B0-2-4-:R-:W-:Y:S01]  /*0ad0*/  NOP ;  /* 0x0000000000007918 */ /* 0x015fe20000000000 */
.L_x_5:
[----:B-1----:R-:W-:Y:S01]  /*0ae0*/  ULDC.64 UR6, c[0x0][0x598] ;  /* 0x0001660000067ab9 */ /* 0x002fe20000000a00 */
[----:B------:R-:W-:Y:S01]  /*0af0*/  ULDC.64 UR30, c[0x0][0x208] ;  /* 0x00008200001e7ab9 */ /* 0x000fe20000000a00 */
[----:B------:R-:W-:-:S04]  /*0b00*/  ISETP.NE.U32.AND P0, PT, RZ, UR6, PT ;  /* 0x00000006ff007c0c */ /* 0x000fc8000bf05070 */
[----:B------:R-:W-:-:S13]  /*0b10*/  ISETP.NE.AND.EX P0, PT, RZ, UR7, PT, P0 ;  /* 0x00000007ff007c0c */ /* 0x000fda000bf05300 */
[----:B------:R-:W-:Y:S05]  /*0b20*/  @!P0 BRA `(.L_x_6) ;  /* 0x0000000000208947 */ /* 0x000fea0003800000 */
[----:B------:R-:W0:Y:S02]  /*0b30*/  LDC.64 R6, c[0x0][0x598] ;  /* 0x00016600ff067b82 */ /* 0x000e240000000a00 */
[----:B0-----:R-:W2:Y:S02]  /*0b40*/  LDG.E.64 R6, desc[UR30][R6.64] ;  /* 0x0000001e06067981 */ /* 0x001ea4000c1e1b00 */
[----:B--2---:R-:W-:-:S04]  /*0b50*/  ISETP.NE.U32.AND P0, PT, R6, RZ, PT ;  /* 0x000000ff0600720c */ /* 0x004fc80003f05070 */
[----:B------:R-:W-:-:S13]  /*0b60*/  ISETP.NE.AND.EX P0, PT, R7, RZ, PT, P0 ;  /* 0x000000ff0700720c */ /* 0x000fda0003f05300 */
[----:B------:R-:W-:Y:S05]  /*0b70*/  @!P0 BRA `(.L_x_6) ;  /* 0x00000000000c8947 */ /* 0x000fea0003800000 */
[----:B------:R-:W2:Y:S02]  /*0b80*/  LD.E R6, desc[UR30][R6.64] ;  /* 0x0000001e06067980 */ /* 0x000ea4000c101900 */
[----:B--2---:R-:W-:Y:S01]  /*0b90*/  R2UR UR24, R6 ;  /* 0x00000000061872ca */ /* 0x004fe200000e0000 */
[----:B------:R-:W-:-:S14]  /*0ba0*/  BRA `(.L_x_7) ;  /* 0x0000000000247947 */ /* 0x000fdc0003800000 */
.L_x_6:
[----:B------:R-:W-:Y:S02]  /*0bb0*/  ULDC.64 UR6, c[0x0][0x588] ;  /* 0x0001620000067ab9 */ /* 0x000fe40000000a00 */
[----:B------:R-:W-:-:S04]  /*0bc0*/  ISETP.NE.U32.AND P0, PT, RZ, UR6, PT ;  /* 0x00000006ff007c0c */ /* 0x000fc8000bf05070 */
[----:B------:R-:W-:-:S13]  /*0bd0*/  ISETP.NE.AND.EX P0, PT, RZ, UR7, PT, P0 ;  /* 0x00000007ff007c0c */ /* 0x000fda000bf05300 */
[----:B------:R-:W-:Y:S05]  /*0be0*/  @!P0 BRA `(.L_x_8) ;  /* 0x0000000000108947 */ /* 0x000fea0003800000 */
[----:B------:R-:W0:Y:S02]  /*0bf0*/  LDC.64 R6, c[0x0][0x588] ;  /* 0x00016200ff067b82 */ /* 0x000e240000000a00 */
[----:B0-----:R-:W2:Y:S02]  /*0c00*/  LDG.E R6, desc[UR30][R6.64] ;  /* 0x0000001e06067981 */ /* 0x001ea4000c1e1900 */
[----:B--2---:R-:W-:Y:S01]  /*0c10*/  R2UR UR24, R6 ;  /* 0x00000000061872ca */ /* 0x004fe200000e0000 */
[----:B------:R-:W-:-:S14]  /*0c20*/  BRA `(.L_x_7) ;  /* 0x0000000000047947 */ /* 0x000fdc0003800000 */
.L_x_8:
[----:B------:R-:W-:-:S05]  /*0c30*/  ULDC UR24, c[0x0][0x580] ;  /* 0x0001600000187ab9 */ /* 0x000fca0000000800 */
.L_x_7:
[----:B------:R-:W-:Y:S02]  /*0c40*/  ULDC.64 UR6, c[0x0][0x5a0] ;  /* 0x0001680000067ab9 */ /* 0x000fe40000000a00 */
        /* <DEDUP_REMOVED lines=11> */
.L_x_9:
        /* <DEDUP_REMOVED lines=8> */
.L_x_11:
[----:B------:R-:W-:-:S05]  /*0d80*/  ULDC UR19, c[0x0][0x584] ;  /* 0x0001610000137ab9 */ /* 0x000fca0000000800 */
.L_x_10:
[----:B------:R-:W0:Y:S01]  /*0d90*/  LDC R0, c[0x0][0x65c] ;  /* 0x00019700ff007b82 */ /* 0x000e220000000800 */
[----:B------:R-:W-:Y:S01]  /*0da0*/  IMAD.U32 R6, RZ, RZ, UR20 ;  /* 0x00000014ff067e24 */ /* 0x000fe2000f8e00ff */
[----:B------:R-:W-:Y:S01]  /*0db0*/  UISETP.NE.AND UP0, UPT, UR16, 0x2, UPT ;  /* 0x000000021000788c */ /* 0x000fe2000bf05270 */
[----:B------:R-:W-:Y:S01]  /*0dc0*/  IMAD.MOV.U32 R7, RZ, RZ, RZ ;  /* 0x000000ffff077224 */ /* 0x000fe200078e00ff */
[----:B------:R-:W-:Y:S01]  /*0dd0*/  ULDC UR8, c[0x0][0x28c] ;  /* 0x0000a30000087ab9 */ /* 0x000fe20000000800 */
[----:B------:R-:W-:Y:S01]  /*0de0*/  UMOV UR18, URZ ;  /* 0x0000003f00127c82 */ /* 0x000fe20008000000 */
[----:B------:R-:W-:Y:S02]  /*0df0*/  UIADD3 UR8, UR8, 0x3f, URZ ;  /* 0x0000003f08087890 */ /* 0x000fe4000fffe03f */
[----:B------:R-:W-:Y:S01]  /*0e00*/  PLOP3.LUT P0, PT, PT, PT, UP0, 0x80, 0x0 ;  /* 0x000000000000781c */ /* 0x000fe20003f0f008 */
[----:B------:R-:W-:Y:S01]  /*0e10*/  UMOV UR17, URZ ;  /* 0x0000003f00117c82 */ /* 0x000fe20008000000 */
[----:B------:R-:W-:Y:S01]  /*0e20*/  USHF.R.S32.HI UR9, URZ, 0x1f, UR8 ;  /* 0x0000001f3f097899 */ /* 0x000fe20008011408 */
[----:B------:R-:W-:-:S03]  /*0e30*/  ULDC.64 UR10, c[0x0][0x650] ;  /* 0x00019400000a7ab9 */ /* 0x000fc60000000a00 */
[----:B------:R-:W-:Y:S01]  /*0e40*/  ULEA.HI UR9, UR9, UR8, URZ, 0x6 ;  /* 0x0000000809097291 */ /* 0x000fe2000f8f303f */
[----:B0-----:R-:W-:-:S13]  /*0e50*/  ISETP.NE.AND P3, PT, R0, 0x1, PT ;  /* 0x000000010000780c */ /* 0x001fda0003f65270 */
[----:B------:R-:W0:Y:S01]  /*0e60*/  @P3 LDC R9, c[0x0][0x10] ;  /* 0x00000400ff093b82 */ /* 0x000e220000000800 */
[----:B------:R-:W-:-:S07]  /*0e70*/  @P3 IMAD.MOV.U32 R5, RZ, RZ, RZ ;  /* 0x000000ffff053224 */ /* 0x000fce00078e00ff */
[----:B------:R-:W1:Y:S01]  /*0e80*/  @!P3 LDC R11, c[0x0][0xc] ;  /* 0x00000300ff0bbb82 */ /* 0x000e620000000800 */
[----:B------:R-:W-:Y:S01]  /*0e90*/  ULDC UR6, c[0x0][0xc] ;  /* 0x0000030000067ab9 */ /* 0x000fe20000000800 */
[----:B------:R-:W-:Y:S01]  /*0ea0*/  ULDC UR7, c[0x0][0x10] ;  /* 0x0000040000077ab9 */ /* 0x000fe20000000800 */
[----:B------:R-:W-:Y:S01]  /*0eb0*/  ULDC UR8, c[0x0][0x14] ;  /* 0x0000050000087ab9 */ /* 0x000fe20000000800 */
[----:B------:R-:W-:-:S04]  /*0ec0*/  UIMAD.WIDE.U32 UR6, UR6, UR7, URZ ;  /* 0x00000007060672a5 */ /* 0x000fc8000f8e003f */
[----:B------:R-:W-:Y:S02]  /*0ed0*/  UIMAD.WIDE.U32 UR26, UR6, UR8, URZ ;  /* 0x00000008061a72a5 */ /* 0x000fe4000f8e003f */
[----:B------:R-:W-:Y:S02]  /*0ee0*/  UIMAD UR7, UR7, UR8, URZ ;  /* 0x00000008070772a4 */ /* 0x000fe4000f8e023f */
[----:B------:R-:W-:Y:S02]  /*0ef0*/  USHF.R.S32.HI UR6, URZ, 0x6, UR9 ;  /* 0x000000063f067899 */ /* 0x000fe40008011409 */
[----:B------:R-:W-:Y:S01]  /*0f00*/  UIADD3 UR7, UR27, UR7, URZ ;  /* 0x000000071b077290 */ /* 0x000fe2000fffe03f */
[----:B0-----:R-:W-:-:S04]  /*0f10*/  @P3 IMAD.WIDE.U32 R8, R9, UR20, R4 ;  /* 0x0000001409083c25 */ /* 0x001fc8000f8e0004 */
[----:B------:R-:W-:Y:S02]  /*0f20*/  @P3 IMAD.MOV.U32 R12, RZ, RZ, R8 ;  /* 0x000000ffff0c3224 */ /* 0x000fe400078e0008 */
[----:B-1----:R-:W-:-:S04]  /*0f30*/  @!P3 IMAD.WIDE.U32 R6, R4, R11, R6 ;  /* 0x0000000b0406b225 */ /* 0x002fc800078e0006 */
[----:B------:R-:W-:Y:S02]  /*0f40*/  @P3 IMAD.MOV.U32 R11, RZ, RZ, RZ ;  /* 0x000000ffff0b3224 */ /* 0x000fe400078e00ff */
[----:B------:R-:W-:Y:S02]  /*0f50*/  @!P3 IMAD.MOV.U32 R12, RZ, RZ, R6 ;  /* 0x000000ffff0cb224 */ /* 0x000fe400078e0006 */
[----:B------:R-:W-:Y:S02]  /*0f60*/  @P3 IMAD.IADD R10, R9, 0x1, R11 ;  /* 0x00000001090a3824 */ /* 0x000fe400078e020b */
[----:B------:R-:W-:Y:S01]  /*0f70*/  @!P3 IMAD.MOV.U32 R10, RZ, RZ, R7 ;  /* 0x000000ffff0ab224 */ /* 0x000fe200078e0007 */
[----:B------:R0:W-:Y:S03]  /*0f80*/  STL [R1+0x10], R12 ;  /* 0x0000100c01007387 */ /* 0x0001e60000100800 */
[----:B------:R-:W-:Y:S01]  /*0f90*/  IMAD.MOV.U32 R16, RZ, RZ, R10 ;  /* 0x000000ffff107224 */ /* 0x000fe200078e000a */
[----:B------:R0:W-:Y:S01]  /*0fa0*/  STL [R1+0xc], R10 ;  /* 0x00000c0a01007387 */ /* 0x0001e20000100800 */
[----:B------:R-:W-:Y:S05]  /*0fb0*/  @P0 BRA `(.L_x_12) ;  /* 0x0000000000280947 */ /* 0x000fea0003800000 */
[----:B0-----:R-:W-:Y:S01]  /*0fc0*/  IADD3 R12, P0, R12, UR26, RZ ;  /* 0x0000001a0c0c7c10 */ /* 0x001fe2000ff1e0ff */
[----:B------:R-:W-:Y:S02]  /*0fd0*/  UISETP.GE.U32.AND UP0, UPT, UR6, 0xc, UPT ;  /* 0x0000000c0600788c */ /* 0x000fe4000bf06070 */
[----:B------:R-:W-:Y:S01]  /*0fe0*/  UIMAD.WIDE.U32 UR8, UR6, -0x55555555, URZ ;  /* 0xaaaaaaab060878a5 */ /* 0x000fe2000f8e003f */
[----:B------:R-:W-:Y:S01]  /*0ff0*/  IADD3.X R16, R16, UR7, RZ, P0, !PT ;  /* 0x0000000710107c10 */ /* 0x000fe200087fe4ff */
[----:B------:R1:W-:Y:S01]  /*1000*/  STL [R1+0x10], R12 ;  /* 0x0000100c01007387 */ /* 0x0003e20000100800 */
[----:B------:R-:W-:Y:S01]  /*1010*/  UMOV UR17, URZ ;  /* 0x0000003f00117c82 */ /* 0x000fe20008000000 */
[----:B------:R-:W-:Y:S02]  /*1020*/  USHF.R.U32.HI UR8, URZ, 0x3, UR9 ;  /* 0x000000033f087899 */ /* 0x000fe40008011609 */
[----:B------:R1:W-:Y:S02]  /*1030*/  STL [R1+0xc], R16 ;  /* 0x00000c1001007387 */ /* 0x0003e40000100800 */
[----:B------:R-:W-:-:S02]  /*1040*/  UIMAD UR18, UR8, -0xc, UR6 ;  /* 0xfffffff4081278a4 */ /* 0x000fc4000f8e0206 */
[----:B------:R-:W-:-:S12]  /*1050*/  @UP0 ULOP3.LUT UR17, UR8, 0x1, URZ, 0xc0, !UPT ;  /* 0x0000000108110892 */ /* 0x000fd8000f8ec03f */
.L_x_12:
[----:B------:R-:W-:Y:S01]  /*1060*/  IMAD.MOV.U32 R8, RZ, RZ, -0x1 ;  /* 0xffffffffff087424 */ /* 0x000fe200078e00ff */
[----:B------:R-:W-:Y:S01]  /*1070*/  ISETP.GE.U32.AND P0, PT, R12, UR10, PT ;  /* 0x0000000a0c007c0c */ /* 0x000fe2000bf06070 */
[----:B------:R-:W-:Y:S01]  /*1080*/  IMAD.MOV.U32 R6, RZ, RZ, -0x1 ;  /* 0xffffffffff067424 */ /* 0x000fe200078e00ff */
[----:B------:R-:W-:Y:S01]  /*1090*/  PRMT R0, RZ, 0x7610, R0 ;  /* 0x00007610ff007816 */ /* 0x000fe20000000000 */
[----:B------:R-:W-:Y:S01]  /*10a0*/  IMAD.MOV.U32 R7, RZ, RZ, -0x1 ;  /* 0xffffffffff077424 */ /* 0x000fe200078e00ff */
[----:B------:R2:W-:Y:S01]  /*10b0*/  STL [R1+0x14], R8 ;  /* 0x0000140801007387 */ /* 0x0005e20000100800 */
[----:B------:R-:W-:-:S03]  /*10c0*/  ISETP.GE.U32.AND.EX P0, PT, R16, UR11, PT, P0 ;  /* 0x0000000b10007c0c */ /* 0x000fc6000bf06100 */
[----:B------:R2:W-:Y:S04]  /*10d0*/  STL [R1+0x4], R6 ;  /* 0x0000040601007387 */ /* 0x0005e80000100800 */
[----:B------:R2:W-:Y:S06]  /*10e0*/  STL [R1+0x18], R7 ;  /* 0x0000180701007387 */ /* 0x0005ec0000100800 */
[----:B------:R-:W-:Y:S05]  /*10f0*/  @P0 BRA `(.L_x_13) ;  /* 0x0000000400380947 */ /* 0x000fea0003800000 */
[----:B------:R-:W3:Y:S01]  /*1100*/  LDC.64 R20, c[0x0][0x628] ;  /* 0x00018a00ff147b82 */ /* 0x000ee20000000a00 */
[----:B--2---:R-:W-:Y:S02]  /*1110*/  IMAD.MOV.U32 R6, RZ, RZ, R12 ;  /* 0x000000ffff067224 */ /* 0x004fe400078e000c */
[----:B------:R-:W-:-:S05]  /*1120*/  IMAD.MOV.U32 R7, RZ, RZ, R16 ;  /* 0x000000ffff077224 */ /* 0x000fca00078e0010 */
[----:B------:R-:W2:Y:S08]  /*1130*/  LDC R0, c[0x0][0x630] ;  /* 0x00018c00ff007b82 */ /* 0x000eb00000000800 */
[----:B------:R-:W4:Y:S01]  /*1140*/  LDC.64 R22, c[0x0][0x620] ;  /* 0x00018800ff167b82 */ /* 0x000f220000000a00 */
[----:B---3--:R-:W-:-:S04]  /*1150*/  ISETP.NE.U32.AND P0, PT, R20, RZ, PT ;  /* 0x000000ff1400720c */ /* 0x008fc80003f05070 */
[----:B------:R-:W-:-:S13]  /*1160*/  ISETP.NE.AND.EX P0, PT, R21, RZ, PT, P0 ;  /* 0x000000ff1500720c */ /* 0x000fda0003f05300 */
[----:B--2-4-:R-:W-:Y:S05]  /*1170*/  @!P0 BRA `(.L_x_14) ;  /* 0x0000000000288947 */ /* 0x014fea0003800000 */
[----:B------:R-:W2:Y:S02]  /*1180*/  LDC R11, c[0x0][0x634] ;  /* 0x00018d00ff0b7b82 */ /* 0x000ea40000000800 */
[----:B--2---:R-:W-:-:S05]  /*1190*/  IADD3 R11, P0, R12, R11, RZ ;  /* 0x0000000b0c0b7210 */ /* 0x004fca0007f1e0ff */
[----:B------:R-:W-:-:S04]  /*11a0*/  IMAD.X R17, RZ, RZ, R16, P0 ;  /* 0x000000ffff117224 */ /* 0x000fc800000e0610 */
[----:B------:R-:W-:-:S04]  /*11b0*/  IMAD.WIDE.U32 R6, R17, R20, RZ ;  /* 0x0000001411067225 */ /* 0x000fc800078e00ff */
[----:B------:R-:W-:-:S04]  /*11c0*/  IMAD.WIDE.U32 R8, P0, R11, R21, R6 ;  /* 0x000000150b087225 */ /* 0x000fc80007800006 */
[----:B------:R-:W-:-:S04]  /*11d0*/  IMAD.WIDE.U32 R6, R11, R20, RZ ;  /* 0x000000140b067225 */ /* 0x000fc800078e00ff */
[----:B------:R-:W-:Y:S01]  /*11e0*/  IMAD.X R11, RZ, RZ, RZ, P0 ;  /* 0x000000ffff0b7224 */ /* 0x000fe200000e06ff */
[----:B------:R-:W-:Y:S01]  /*11f0*/  IADD3 RZ, P0, R7, R8, RZ ;  /* 0x0000000807ff7210 */ /* 0x000fe20007f1e0ff */
[----:B0-----:R-:W-:-:S04]  /*1200*/  IMAD.MOV.U32 R10, RZ, RZ, R9 ;  /* 0x000000ffff0a7224 */ /* 0x001fc800078e0009 */
[----:B------:R-:W-:-:S08]  /*1210*/  IMAD.WIDE.U32.X R6, R17, R21, R10, P0 ;  /* 0x0000001511067225 */ /* 0x000fd000000e040a */
.L_x_14:
[----:B------:R-:W2:Y:S01]  /*1220*/  LDC.64 R24, c[0x0][0x640] ;  /* 0x00019000ff187b82 */ /* 0x000ea20000000a00 */
[-CC-:B------:R-:W-:Y:S01]  /*1230*/  SHF.R.U64 R27, R6, R0.reuse, R7.reuse ;  /* 0x00000000061b7219 */ /* 0x180fe20000001207 */
[----:B------:R-:W-:Y:S01]  /*1240*/  IMAD.MOV.U32 R6, RZ, RZ, R12 ;  /* 0x000000ffff067224 */ /* 0x000fe200078e000c */
[----:B------:R-:W-:Y:S02]  /*1250*/  SHF.R.U32.HI R0, RZ, R0, R7 ;  /* 0x00000000ff007219 */ /* 0x000fe40000011607 */
[----:B------:R-:W-:-:S03]  /*1260*/  IADD3 R9, P0, RZ, -R27, RZ ;  /* 0x8000001bff097210 */ /* 0x000fc60007f1e0ff */
[----:B------:R-:W1:Y:S02]  /*1270*/  LDC R8, c[0x0][0x618] ;  /* 0x00018600ff087b82 */ /* 0x000e640000000800 */
[----:B------:R-:W-:-:S04]  /*1280*/  IMAD.X R7, RZ, RZ, ~R0, P0 ;  /* 0x000000ffff077224 */ /* 0x000fc800000e0e00 */
[-C--:B------:R-:W-:Y:S02]  /*1290*/  IMAD R0, R7, R22.reuse, RZ ;  /* 0x0000001607007224 */ /* 0x080fe400078e02ff */
[----:B0-----:R-:W0:Y:S01]  /*12a0*/  LDC R10, c[0x0][0x608] ;  /* 0x00018200ff0a7b82 */ /* 0x001e220000000800 */
[----:B------:R-:W-:Y:S02]  /*12b0*/  IMAD.MOV.U32 R7, RZ, RZ, R16 ;  /* 0x000000ffff077224 */ /* 0x000fe400078e0010 */
[----:B------:R-:W-:-:S05]  /*12c0*/  IMAD.WIDE.U32 R6, R9, R22, R6 ;  /* 0x0000001609067225 */ /* 0x000fca00078e0006 */
[----:B------:R-:W3:Y:S01]  /*12d0*/  LDC R21, c[0x0][0x658] ;  /* 0x00019600ff157b82 */ /* 0x000ee20000000800 */
[----:B------:R-:W-:Y:S01]  /*12e0*/  IMAD R9, R9, R23, R0 ;  /* 0x0000001709097224 */ /* 0x000fe200078e0200 */
[----:B--2---:R-:W-:Y:S01]  /*12f0*/  ISETP.NE.U32.AND P0, PT, R24, RZ, PT ;  /* 0x000000ff1800720c */ /* 0x004fe20003f05070 */
[----:B------:R-:W-:Y:S02]  /*1300*/  IMAD.MOV.U32 R0, RZ, RZ, -0x1 ;  /* 0xffffffffff007424 */ /* 0x000fe400078e00ff */
[----:B------:R-:W-:Y:S01]  /*1310*/  IMAD.IADD R7, R7, 0x1, R9 ;  /* 0x0000000107077824 */ /* 0x000fe200078e0209 */
[----:B------:R-:W-:Y:S01]  /*1320*/  ISETP.NE.AND.EX P0, PT, R25, RZ, PT, P0 ;  /* 0x000000ff1900720c */ /* 0x000fe20003f05300 */
[----:B------:R-:W-:Y:S01]  /*1330*/  IMAD.MOV.U32 R22, RZ, RZ, 0x1 ;  /* 0x00000001ff167424 */ /* 0x000fe200078e00ff */
[----:B------:R-:W2:Y:S02]  /*1340*/  LDC R19, c[0x0][0x600] ;  /* 0x00018000ff137b82 */ /* 0x000ea40000000800 */
[----:B-1----:R-:W-:-:S02]  /*1350*/  SHF.R.U64 R16, R6, R8, R7 ;  /* 0x0000000806107219 */ /* 0x002fc40000001207 */
[----:B------:R-:W-:-:S04]  /*1360*/  SHF.R.U32.HI R7, RZ, R8, R7 ;  /* 0x00000008ff077219 */ /* 0x000fc80000011607 */
[----:B------:R-:W1:Y:S01]  /*1370*/  LDC R20, c[0x0][0x648] ;  /* 0x00019200ff147b82 */ /* 0x000e620000000800 */
[-CC-:B0-----:R-:W-:Y:S02]  /*1380*/  SHF.R.U64 R29, R16, R10.reuse, R7.reuse ;  /* 0x0000000a101d7219 */ /* 0x181fe40000001207 */
[----:B------:R-:W-:-:S05]  /*1390*/  SHF.R.U32.HI R6, RZ, R10, R7 ;  /* 0x0000000aff067219 */ /* 0x000fca0000011607 */
[----:B------:R-:W0:Y:S01]  /*13a0*/  LDC R23, c[0x0][0x638] ;  /* 0x00018e00ff177b82 */ /* 0x000e220000000800 */
[-CC-:B---3--:R-:W-:Y:S02]  /*13b0*/  SHF.R.U64 R28, R29, R21.reuse, R6.reuse ;  /* 0x000000151d1c7219 */ /* 0x188fe40000001206 */
[-C--:B------:R-:W-:Y:S02]  /*13c0*/  SHF.L.U32 R0, R0, R21.reuse, RZ ;  /* 0x0000001500007219 */ /* 0x080fe400000006ff */
[----:B------:R-:W-:Y:S01]  /*13d0*/  SHF.R.U32.HI R7, RZ, R21, R6 ;  /* 0x00000015ff077219 */ /* 0x000fe20000011606 */
[----:B------:R-:W-:Y:S01]  /*13e0*/  IMAD.MOV.U32 R6, RZ, RZ, R28 ;  /* 0x000000ffff067224 */ /* 0x000fe200078e001c */
[----:B------:R-:W-:Y:S01]  /*13f0*/  LOP3.LUT R12, RZ, R0, RZ, 0x33, !PT ;  /* 0x00000000ff0c7212 */ /* 0x000fe200078e33ff */
[----:B------:R-:W3:Y:S01]  /*1400*/  LDC R26, c[0x0][0x610] ;  /* 0x00018400ff1a7b82 */ /* 0x000ee20000000800 */
[----:B------:R-:W-:Y:S05]  /*1410*/  @!P0 BRA `(.L_x_15) ;  /* 0x0000000000288947 */ /* 0x000fea0003800000 */
[----:B------:R-:W4:Y:S02]  /*1420*/  LDC R11, c[0x0][0x64c] ;  /* 0x00019300ff0b7b82 */ /* 0x000f240000000800 */
[----:B----4-:R-:W-:-:S05]  /*1430*/  IADD3 R11, P0, R28, R11, RZ ;  /* 0x0000000b1c0b7210 */ /* 0x010fca0007f1e0ff */
[----:B------:R-:W-:-:S04]  /*1440*/  IMAD.X R17, RZ, RZ, R7, P0 ;  /* 0x000000ffff117224 */ /* 0x000fc800000e0607 */
[----:B------:R-:W-:-:S04]  /*1450*/  IMAD.WIDE.U32 R6, R17, R24, RZ ;  /* 0x0000001811067225 */ /* 0x000fc800078e00ff */
[----:B------:R-:W-:-:S04]  /*1460*/  IMAD.WIDE.U32 R8, P0, R11, R25, R6 ;  /* 0x000000190b087225 */ /* 0x000fc80007800006 */
[----:B------:R-:W-:-:S04]  /*1470*/  IMAD.WIDE.U32 R6, R11, R24, RZ ;  /* 0x000000180b067225 */ /* 0x000fc800078e00ff */
[----:B------:R-:W-:Y:S01]  /*1480*/  IMAD.X R11, RZ, RZ, RZ, P0 ;  /* 0x000000ffff0b7224 */ /* 0x000fe200000e06ff */
[----:B------:R-:W-:Y:S01]  /*1490*/  IADD3 RZ, P0, R7, R8, RZ ;  /* 0x0000000807ff7210 */ /* 0x000fe20007f1e0ff */
[----:B------:R-:W-:-:S04]  /*14a0*/  IMAD.MOV.U32 R10, RZ, RZ, R9 ;  /* 0x000000ffff0a7224 */ /* 0x000fc800078e0009 */
[----:B------:R-:W-:-:S08]  /*14b0*/  IMAD.WIDE.U32.X R6, R17, R25, R10, P0 ;  /* 0x0000001911067225 */ /* 0x000fd000000e040a */
.L_x_15:
[----:B-1----:R-:W-:Y:S01]  /*14c0*/  SHF.R.U64 R6, R6, R20, R7 ;  /* 0x0000001406067219 */ /* 0x002fe20000001207 */
[----:B--2---:R-:W-:Y:S01]  /*14d0*/  VIADD R7, R19, 0xffffffff ;  /* 0xffffffff13077836 */ /* 0x004fe20000000000 */
[----:B------:R-:W-:Y:S01]  /*14e0*/  SHF.L.U32 R0, R22, R21, RZ ;  /* 0x0000001516007219 */ /* 0x000fe200000006ff */
[----:B------:R-:W-:Y:S01]  /*14f0*/  @P3 IMAD R14, R15, R18, R4 ;  /* 0x000000120f0e3224 */ /* 0x000fe200078e0204 */
[----:B------:R-:W-:Y:S01]  /*1500*/  LOP3.LUT R5, R29, R12, RZ, 0xc0, !PT ;  /* 0x0000000c1d057212 */ /* 0x000fe200078ec0ff */
[----:B------:R-:W-:Y:S01]  /*1510*/  IMAD.MOV R8, RZ, RZ, -R6 ;  /* 0x000000ffff087224 */ /* 0x000fe200078e0a06 */
[----:B------:R-:W-:-:S03]  /*1520*/  LOP3.LUT R7, R16, R7, RZ, 0xc0, !PT ;  /* 0x0000000710077212 */ /* 0x000fc600078ec0ff */
[----:B------:R-:W-:Y:S02]  /*1530*/  IMAD R5, R0, R6, R5 ;  /* 0x0000000600057224 */ /* 0x000fe400078e0205 */
[----:B0-----:R-:W-:Y:S02]  /*1540*/  IMAD R0, R8, R23, R28 ;  /* 0x0000001708007224 */ /* 0x001fe400078e021c */
[----:B---3--:R-:W-:Y:S02]  /*1550*/  IMAD R4, R5, R26, R14 ;  /* 0x0000001a05047224 */ /* 0x008fe400078e020e */
[----:B------:R-:W-:Y:S02]  /*1560*/  IMAD.MOV.U32 R6, RZ, RZ, 0x1 ;  /* 0x00000001ff067424 */ /* 0x000fe400078e00ff */
[----:B------:R-:W-:-:S03]  /*1570*/  IMAD R5, R0, R19, R7 ;  /* 0x0000001300057224 */ /* 0x000fc600078e0207 */
[----:B------:R-:W-:Y:S02]  /*1580*/  PRMT R0, R6, 0x7610, R0 ;  /* 0x0000761006007816 */ /* 0x000fe40000000000 */
[----:B------:R-:W-:Y:S02]  /*1590*/  SEL R6, R5, R4, !P3 ;  /* 0x0000000405067207 */ /* 0x000fe40005800000 */
[----:B------:R-:W-:-:S03]  /*15a0*/  SEL R4, R4, R5, !P3 ;  /* 0x0000000504047207 */ /* 0x000fc60005800000 */
[----:B------:R3:W-:Y:S04]  /*15b0*/  STL [R1+0x18], R6 ;  /* 0x0000180601007387 */ /* 0x0007e80000100800 */
[----:B------:R3:W-:Y:S04]  /*15c0*/  STL [R1+0x4], R27 ;  /* 0x0000041b01007387 */ /* 0x0007e80000100800 */
[----:B------:R3:W-:Y:S02]  /*15d0*/  STL [R1+0x14], R4 ;  /* 0x0000140401007387 */ /* 0x0007e40000100800 */
.L_x_13:
[----:B------:R-:W-:Y:S05]  /*15e0*/  @!P1 BRA `(.L_x_16) ;  /* 0x00000000000c9947 */ /* 0x000fea0003800000 */
[----:B------:R-:W-:Y:S01]  /*15f0*/  UCGABAR_WAIT ;  /* 0x0000000000007dc7 */ /* 0x000fe20008000000 */
[----:B------:R-:W-:Y:S01]  /*1600*/  CCTL.IVALL ;  /* 0x00000000ff00798f */ /* 0x000fe20002000000 */
[----:B------:R-:W-:Y:S05]  /*1610*/  BRA `(.L_x_17) ;  /* 0x0000000000047947 */ /* 0x000fea0003800000 */
.L_x_16:
[----:B------:R-:W-:Y:S06]  /*1620*/  BAR.SYNC.DEFER_BLOCKING 0x0 ;  /* 0x0000000000007b1d */ /* 0x000fec0000010000 */
.L_x_17:
[----:B------:R-:W-:Y:S05]  /*1630*/  @!P2 BRA `(.L_x_18) ;  /* 0x000000bc0058a947 */ /* 0x000fea0003800000 */
[----:B------:R-:W-:-:S06]  /*1640*/  UISETP.GT.U32.AND UP0, UPT, UR15, 0x1, UPT ;  /* 0x000000010f00788c */ /* 0x000fcc000bf04070 */
[----:B------:R-:W-:-:S13]  /*1650*/  PLOP3.LUT P0, PT, PT, PT, UP0, 0x80, 0x0 ;  /* 0x000000000000781c */ /* 0x000fda0003f0f008 */
[----:B------:R-:W-:Y:S05]  /*1660*/  @P0 EXIT ;  /* 0x000000000000094d */ /* 0x000fea0003800000 */
.L_x_19:
[----:B------:R-:W-:-:S08]  /*1670*/  NOP ;  /* 0x0000000000007918 */ /* 0x000fd00000000000 */
[----:B------:R-:W4:Y:S02]  /*1680*/  USETMAXREG.TRY_ALLOC.CTAPOOL UP0, 0xe8 ;  /* 0x000000e8000079c8 */ /* 0x000f240008000600 */
[----:B----4-:R-:W-:-:S13]  /*1690*/  PLOP3.LUT P0, PT, PT, PT, UP0, 0x80, 0x0 ;  /* 0x000000000000781c */ /* 0x010fda0003f0f008 */
[----:B------:R-:W-:Y:S05]  /*16a0*/  @!P0 BRA `(.L_x_19) ;  /* 0xfffffffc00f08947 */ /* 0x000fea000383ffff */
[----:B------:R-:W-:-:S13]  /*16b0*/  LOP3.LUT P0, RZ, R0, 0xff, RZ, 0xc0, !PT ;  /* 0x000000ff00ff7812 */ /* 0x000fda000780c0ff */
[----:B------:R-:W-:Y:S05]  /*16c0*/  @!P0 EXIT ;  /* 0x000000000000894d */ /* 0x000fea0003800000 */
[CC--:B------:R-:W-:Y:S01]  /*16d0*/  LEA.HI R0, R13.reuse, R2.reuse, RZ, 0x2 ;  /* 0x000000020d007211 */ /* 0x0c0fe200078f10ff */
[----:B------:R-:W4:Y:S01]  /*16e0*/  S2UR UR4, SR_CgaCtaId ;  /* 0x00000000000479c3 */ /* 0x000f220000008800 */
[----:B------:R-:W-:Y:S01]  /*16f0*/  LEA.HI R13, R13, R2, RZ, 0x5 ;  /* 0x000000020d0d7211 */ /* 0x000fe200078f28ff */
[----:B------:R-:W-:Y:S01]  /*1700*/  UIADD3 UR11, UR14, -0x1, URZ ;  /* 0xffffffff0e0b7890 */ /* 0x000fe2000fffe03f */
[--C-:B---3--:R-:W-:Y:S01]  /*1710*/  SHF.R.S32.HI R4, RZ, 0x2, R0.reuse ;  /* 0x00000002ff047819 */ /* 0x108fe20000011400 */
[----:B------:R-:W-:Y:S01]  /*1720*/  UMOV UR10, 0x400 ;  /* 0x00000400000a7882 */ /* 0x000fe20000000000 */
[----:B------:R-:W-:Y:S01]  /*1730*/  SHF.R.S32.HI R3, RZ, 0x1f, R0 ;  /* 0x0000001fff037819 */ /* 0x000fe20000011400 */
[----:B------:R-:W-:Y:S01]  /*1740*/  UISETP.LT.AND UP0, UPT, UR6, 0x1, UPT ;  /* 0x000000010600788c */ /* 0x000fe2000bf01270 */
[----:B------:R-:W-:Y:S01]  /*1750*/  SHF.R.S32.HI R13, RZ, 0x5, R13 ;  /* 0x00000005ff0d7819 */ /* 0x000fe2000001140d */
[----:B------:R-:W-:Y:S01]  /*1760*/  ULOP3.LUT UR8, UR5, 0x1, URZ, 0xfc, !UPT ;  /* 0x0000000105087892 */ /* 0x000fe2000f8efc3f */
[----:B------:R-:W-:Y:S01]  /*1770*/  LEA.HI R3, R3, R4, RZ, 0x3 ;  /* 0x0000000403037211 */ /* 0x000fe200078f18ff */
[----:B------:R-:W-:-:S02]  /*1780*/  USEL UR12, UR6, 0x1, UP0 ;  /* 0x00000001060c7887 */ /* 0x000fc40008000000 */
[----:B------:R-:W-:Y:S01]  /*1790*/  UISETP.NE.AND UP0, UPT, UR11, URZ, UPT ;  /* 0x0000003f0b00728c */ /* 0x000fe2000bf05270 */
[----:B------:R-:W-:Y:S01]  /*17a0*/  LOP3.LUT R3, R3, 0xfffffff8, RZ, 0xc0, !PT ;  /* 0xfffffff803037812 */ /* 0x000fe200078ec0ff */
[----:B------:R-:W-:Y:S02]  /*17b0*/  USHF.L.U32 UR9, UR6, 0x1, URZ ;  /* 0x0000000106097899 */ /* 0x000fe4000800063f */
[----:B------:R-:W-:Y:S02]  /*17c0*/  UIADD3 UR12, -UR12, UR6, URZ ;  /* 0x000000060c0c7290 */ /* 0x000fe4000fffe13f */
[----:B------:R-:W-:Y:S01]  /*17d0*/  IMAD.IADD R4, R4, 0x1, -R3 ;  /* 0x0000000104047824 */ /* 0x000fe200078e0a03 */
[----:B------:R-:W-:Y:S01]  /*17e0*/  LOP3.LUT R3, R0, 0xfffffffc, RZ, 0xc0, !PT ;  /* 0xfffffffc00037812 */ /* 0x000fe200078ec0ff */
[----:B------:R-:W-:Y:S02]  /*17f0*/  USEL UR13, URZ, 0x1, UP0 ;  /* 0x000000013f0d7887 */ /* 0x000fe40008000000 */
[--C-:B------:R-:W-:Y:S01]  /*1800*/  IMAD R229, R13, -0x10, -R4.reuse ;  /* 0xfffffff00de57824 */ /* 0x100fe200078e0a04 */
[----:B------:R-:W-:Y:S01]  /*1810*/  SHF.R.S32.HI R5, RZ, 0x1f, R4 ;  /* 0x0000001fff057819 */ /* 0x000fe20000011404 */
[----:B------:R-:W-:Y:S01]  /*1820*/  IMAD.IADD R228, R2, 0x1, -R3 ;  /* 0x0000000102e47824 */ /* 0x000fe200078e0a03 */
[----:B----4-:R-:W-:-:S02]  /*1830*/  ULEA UR10, UR4, UR10, 0x18 ;  /* 0x0000000a040a7291 */ /* 0x010fc4000f8ec03f */
[----:B------:R-:W-:Y:S01]  /*1840*/  USHF.L.U32 UR4, UR11, 0x3, URZ ;  /* 0x000000030b047899 */ /* 0x000fe2000800063f */
[----:B------:R-:W-:Y:S01]  /*1850*/  IMAD.WIDE R2, R13, 0x10, R4 ;  /* 0x000000100d027825 */ /* 0x000fe200078e0204 */
[----:B------:R-:W-:Y:S02]  /*1860*/  UIADD3 UR11, UR10, 0xd0, URZ ;  /* 0x000000d00a0b7890 */ /* 0x000fe4000fffe03f */
[----:B------:R-:W-:Y:S02]  /*1870*/  ULOP3.LUT UR4, UR4, 0x8, URZ, 0xc0, !UPT ;  /* 0x0000000804047892 */ /* 0x000fe4000f8ec03f */
[----:B------:R3:W-:Y:S01]  /*1880*/  STL.64 [R1+0x20], R2 ;  /* 0x0000200201007387 */ /* 0x0007e20000100a00 */
[----:B------:R-:W-:Y:S02]  /*1890*/  ULEA UR14, UR14, UR11, 0x3 ;  /* 0x0000000b0e0e7291 */ /* 0x000fe4000f8e183f */
[----:B------:R-:W-:Y:S02]  /*18a0*/  ULOP3.LUT UR15, UR4, 0x8, URZ, 0x3c, !UPT ;  /* 0x00000008040f7892 */ /* 0x000fe4000f8e3c3f */
[----:B------:R-:W-:-:S03]  /*18b0*/  ULOP3.LUT UR16, UR4, 0x18, URZ, 0x3c, !UPT ;  /* 0x0000001804107892 */ /* 0x000fc6000f8e3c3f */
[----:B------:R-:W-:Y:S02]  /*18c0*/  ULDC UR4, c[0x0][0x284] ;  /* 0x0000a10000047ab9 */ /* 0x000fe40000000800 */
[----:B------:R-:W-:-:S07]  /*18d0*/  VIADD R229, R229, UR4 ;  /* 0x00000004e5e57c36 */ /* 0x000fce0008000000 */
.L_x_270:
[----:B------:R-:W-:Y:S01]  /*18e0*/  IMAD.U32 R0, RZ, RZ, UR13 ;  /* 0x0000000dff007e24 */ /* 0x000fe2000f8e00ff */
[----:B0-23--:R-:W3:Y:S01]  /*18f0*/  LDC R2, c[0x0][0x28c] ;  /* 0x0000a300ff027b82 */ /* 0x00dee20000000800 */
[----:B------:R-:W-:Y:S01]  /*1900*/  UMOV UR4, URZ ;  /* 0x0000003f00047c82 */ /* 0x000fe20008000000 */
[----:B------:R-:W-:Y:S02]  /*1910*/  UMOV UR29, UR18 ;  /* 0x00000012001d7c82 */ /* 0x000fe40008000000 */
[----:B------:R-:W-:-:S04]  /*1920*/  SHF.L.U32 R0, R0, 0x1f, RZ ;  /* 0x0000001f00007819 */ /* 0x000fc800000006ff */
[----:B------:R-:W4:Y:S01]  /*1930*/  SYNCS.PHASECHK.TRANS64.TRYWAIT P0, [UR14+-0x8], R0 ;  /* 0xfffff800ff0075a7 */ /* 0x000f22000800014e */
[----:B---3--:R-:W-:Y:S01]  /*1940*/  ISETP.GE.AND P1, PT, R2, 0x1, PT ;  /* 0x000000010200780c */ /* 0x008fe20003f26270 */
[----:B-1--4-:R-:W-:-:S12]  /*1950*/  @!P0 BRA `(.L_x_20) ;  /* 0x000000cc00ec8947 */ /* 0x012fd80003800000 */
.L_x_300:
[----:B------:R-:W-:Y:S01]  /*1960*/  UMOV UR20, URZ ;  /* 0x0000003f00147c82 */ /* 0x000fe20008000000 */
[----:B------:R-:W-:Y:S01]  /*1970*/  UMOV UR21, URZ ;  /* 0x0000003f00157c82 */ /* 0x000fe20008000000 */
[----:B------:R-:W-:Y:S01]  /*1980*/  IMAD.MOV.U32 R224, RZ, RZ, RZ ;  /* 0x000000ffffe07224 */ /* 0x000fe200078e00ff */
[----:B---3--:R-:W-:Y:S01]  /*1990*/  CS2R R2, SRZ ;  /* 0x0000000000027805 */ /* 0x008fe2000001ff00 */
[----:B------:R-:W-:Y:S01]  /*19a0*/  IMAD.MOV.U32 R0, RZ, RZ, RZ ;  /* 0x000000ffff007224 */ /* 0x000fe200078e00ff */
[----:B------:R-:W-:Y:S02]  /*19b0*/  CS2R R4, SRZ ;  /* 0x0000000000047805 */ /* 0x000fe4000001ff00 */
[----:B--2---:R-:W-:Y:S02]  /*19c0*/  CS2R R6, SRZ ;  /* 0x0000000000067805 */ /* 0x004fe4000001ff00 */
[----:B------:R-:W-:Y:S02]  /*19d0*/  CS2R R8, SRZ ;  /* 0x0000000000087805 */ /* 0x000fe4000001ff00 */
[----:B0-----:R-:W-:-:S02]  /*19e0*/  CS2R R10, SRZ ;  /* 0x00000000000a7805 */ /* 0x001fc4000001ff00 */
[----:B-1----:R-:W-:Y:S02]  /*19f0*/  CS2R R12, SRZ ;  /* 0x00000000000c7805 */ /* 0x002fe4000001ff00 */
[----:B------:R-:W-:Y:S02]  /*1a00*/  CS2R R14, SRZ ;  /* 0x00000000000e7805 */ /* 0x000fe4000001ff00 */
[----:B------:R-:W-:Y:S02]  /*1a10*/  CS2R R16, SRZ ;  /* 0x0000000000107805 */ /* 0x000fe4000001ff00 */
[----:B------:R-:W-:Y:S02]  /*1a20*/  CS2R R18, SRZ ;  /* 0x0000000000127805 */ /* 0x000fe4000001ff00 */
[----:B------:R-:W-:Y:S02]  /*1a30*/  CS2R R20, SRZ ;  /* 0x0000000000147805 */ /* 0x000fe4000001ff00 */
[----:B------:R-:W-:-:S02]  /*1a40*/  CS2R R22, SRZ ;  /* 0x0000000000167805 */ /* 0x000fc4000001ff00 */
[----:B------:R-:W-:Y:S02]  /*1a50*/  CS2R R136, SRZ ;  /* 0x0000000000887805 */ /* 0x000fe4000001ff00 */
        /* <DEDUP_REMOVED lines=42> */
[----:B------:R-:W-:Y:S01]  /*1d00*/  CS2R R222, SRZ ;  /* 0x0000000000de7805 */ /* 0x000fe2000001ff00 */
[----:B------:R-:W-:Y:S01]  /*1d10*/  IMAD.U32 R225, RZ, RZ, UR17 ;  /* 0x00000011ffe17e24 */ /* 0x000fe2000f8e00ff */
        /* <DEDUP_REMOVED lines=55> */
[----:B------:R-:W-:Y:S01]  /*2090*/  CS2R R38, SRZ ;  /* 0x0000000000267805 */ /* 0x000fe2000001ff00 */
[----:B------:R-:W-:Y:S06]  /*20a0*/  @!P1 BRA `(.L_x_21) ;  /* 0x0000001000289947 */ /* 0x000fec0003800000 */
[----:B------:R-:W-:-:S06]  /*20b0*/  UISETP.NE.AND UP0, UPT, UR8, 0x3, UPT ;  /* 0x000000030800788c */ /* 0x000fcc000bf05270 */
[----:B------:R-:W-:-:S13]  /*20c0*/  PLOP3.LUT P1, PT, PT, PT, UP0, 0x80, 0x0 ;  /* 0x000000000000781c */ /* 0x000fda0003f2f008 */
[----:B------:R-:W-:Y:S05]  /*20d0*/  @!P1 BRA `(.L_x_22) ;  /* 0x0000000000049947 */ /* 0x000fea0003800000 */
[----:B------:R-:W-:Y:S01]  /*20e0*/  BPT.TRAP 0x1 ;  /* 0x000000040000795c */ /* 0x000fe20000300000 */
.L_x_22:
[----:B------:R-:W-:Y:S01]  /*20f0*/  ULEA UR20, UR18, UR10, 0x3 ;  /* 0x0000000a12147291 */ /* 0x000fe2000f8e183f */
[----:B------:R-:W-:-:S05]  /*2100*/  IMAD.U32 R0, RZ, RZ, UR17 ;  /* 0x00000011ff007e24 */ /* 0x000fca000f8e00ff */
[----:B------:R-:W-:-:S04]  /*2110*/  SHF.L.U32 R0, R0, 0x1f, RZ ;  /* 0x0000001f00007819 */ /* 0x000fc800000006ff */
[----:B------:R0:W1:Y:S01]  /*2120*/  SYNCS.PHASECHK.TRANS64.TRYWAIT P0, [UR20], R0 ;  /* 0x00000000ff0075a7 */ /* 0x0000620008000154 */
[----:B------:R-:W-:Y:S05]  /*2130*/  @!P1 BRA `(.L_x_23) ;  /* 0x0000000000049947 */ /* 0x000fea0003800000 */
[----:B------:R-:W-:Y:S01]  /*2140*/  BPT.TRAP 0x1 ;  /* 0x000000040000795c */ /* 0x000fe20000300000 */
.L_x_23:
[----:B------:R-:W-:Y:S01]  /*2150*/  UMOV UR4, 0x2 ;  /* 0x0000000200047882 */ /* 0x000fe20000000000 */
[----:B------:R-:W-:Y:S01]  /*2160*/  IMAD.MOV.U32 R224, RZ, RZ, RZ ;  /* 0x000000ffffe07224 */ /* 0x000fe200078e00ff */
[----:B-1----:R-:W-:Y:S06]  /*2170*/  @P0 BRA `(.L_x_24) ;  /* 0x0000000000080947 */ /* 0x002fec0003800000 */
[----:B------:R-:W1:Y:S02]  /*2180*/  SYNCS.PHASECHK.TRANS64.TRYWAIT P0, [UR20], R0 ;  /* 0x00000000ff0075a7 */ /* 0x000e640008000154 */
[----:B-1----:R-:W-:Y:S05]  /*2190*/  @!P0 BRA `(.L_x_25) ;  /* 0x000000c400f48947 */ /* 0x002fea0003800000 */
.L_x_24:
[----:B------:R-:W-:Y:S01]  /*21a0*/  UIADD3 UR20, UR10, 0x200, URZ ;  /* 0x000002000a147890 */ /* 0x000fe2000fffe03f */
[----:B------:R-:W-:Y:S01]  /*21b0*/  WARPGROUP.ARRIVE ;  /* 0x00000000000079c5 */ /* 0x000fe20000000000 */
[----:B------:R-:W-:Y:S01]  /*21c0*/  UIADD3 UR21, UR10, 0xc200, URZ ;  /* 0x0000c2000a157890 */ /* 0x000fe2000fffe03f */
[----:B01----:R-:W-:Y:S01]  /*21d0*/  IMAD.MOV.U32 R0, RZ, RZ, RZ ;  /* 0x000000ffff007224 */ /* 0x003fe200078e00ff */
[----:B------:R-:W-:Y:S01]  /*21e0*/  USHF.R.U32.HI UR20, URZ, 0x4, UR20 ;  /* 0x000000043f147899 */ /* 0x000fe20008011614 */
[----:B------:R-:W-:Y:S01]  /*21f0*/  CS2R R2, SRZ ;  /* 0x0000000000027805 */ /* 0x000fe2000001ff00 */
[----:B------:R-:W-:Y:S01]  /*2200*/  USHF.R.U32.HI UR21, URZ, 0x4, UR21 ;  /* 0x000000043f157899 */ /* 0x000fe20008011615 */
[----:B------:R-:W-:Y:S01]  /*2210*/  CS2R R4, SRZ ;  /* 0x0000000000047805 */ /* 0x000fe2000001ff00 */
[----:B------:R-:W-:Y:S01]  /*2220*/  ULOP3.LUT UR20, UR20, 0x3fff, URZ, 0xc0, !UPT ;  /* 0x00003fff14147892 */ /* 0x000fe2000f8ec03f */
[----:B------:R-:W-:Y:S01]  /*2230*/  CS2R R6, SRZ ;  /* 0x0000000000067805 */ /* 0x000fe2000001ff00 */
[----:B------:R-:W-:Y:S01]  /*2240*/  ULOP3.LUT UR21, UR21, 0x3fff, URZ, 0xc0, !UPT ;  /* 0x00003fff15157892 */ /* 0x000fe2000f8ec03f */
[----:B------:R-:W-:Y:S01]  /*2250*/  CS2R R8, SRZ ;  /* 0x0000000000087805 */ /* 0x000fe2000001ff00 */
[----:B------:R-:W-:Y:S01]  /*2260*/  ULOP3.LUT UR20, UR20, 0x10000, URZ, 0xfc, !UPT ;  /* 0x0001000014147892 */ /* 0x000fe2000f8efc3f */
[----:B------:R-:W-:Y:S01]  /*2270*/  CS2R R10, SRZ ;  /* 0x00000000000a7805 */ /* 0x000fe2000001ff00 */
[----:B------:R-:W-:Y:S01]  /*2280*/  ULOP3.LUT UR21, UR21, 0x10000, URZ, 0xfc, !UPT ;  /* 0x0001000015157892 */ /* 0x000fe2000f8efc3f */
[----:B------:R-:W-:Y:S01]  /*2290*/  CS2R R12, SRZ ;  /* 0x00000000000c7805 */ /* 0x000fe2000001ff00 */
[----:B------:R-:W-:Y:S01]  /*22a0*/  ULEA UR28, UR18, UR20, 0x8 ;  /* 0x00000014121c7291 */ /* 0x000fe2000f8e403f */
[----:B------:R-:W-:Y:S01]  /*22b0*/  CS2R R14, SRZ ;  /* 0x00000000000e7805 */ /* 0x000fe2000001ff00 */
[----:B------:R-:W-:Y:S01]  /*22c0*/  UIMAD UR25, UR18, 0x380, UR21 ;  /* 0x00000380121978a4 */ /* 0x000fe2000f8e0215 */
[----:B------:R-:W-:Y:S01]  /*22d0*/  CS2R R16, SRZ ;  /* 0x0000000000107805 */ /* 0x000fe2000001ff00 */
[----:B------:R-:W-:Y:S01]  /*22e0*/  UMOV UR23, 0x80000020 ;  /* 0x8000002000177882 */ /* 0x000fe20000000000 */
[----:B------:R-:W-:Y:S01]  /*22f0*/  UMOV UR21, 0x80000020 ;  /* 0x8000002000157882 */ /* 0x000fe20000000000 */
[----:B------:R-:W-:Y:S01]  /*2300*/  UIADD3 UR29, UR25, 0x80, URZ ;  /* 0x00000080191d7890 */ /* 0x000fe2000fffe03f */
[----:B------:R-:W-:Y:S01]  /*2310*/  CS2R R18, SRZ ;  /* 0x0000000000127805 */ /* 0x000fe2000001ff00 */
[----:B------:R-:W-:Y:S01]  /*2320*/  UMOV UR20, UR28 ;  /* 0x0000001c00147c82 */ /* 0x000fe20008000000 */
[----:B------:R-:W-:Y:S01]  /*2330*/  UMOV UR22, UR25 ;  /* 0x0000001900167c82 */ /* 0x000fe20008000000 */
[----:B------:R-:W-:Y:S01]  /*2340*/  UIADD3 UR32, UR25, 0x100, URZ ;  /* 0x0000010019207890 */ /* 0x000fe2000fffe03f */
[----:B------:R-:W-:Y:S01]  /*2350*/  QGMMA.64x32x32.F32.E4M3.E4M3 R120, gdesc[UR20], RZ, !UPT ;  /* 0x00600000147879f3 */ /* 0x000fe2000c7008ff */
[----:B------:R-:W-:Y:S01]  /*2360*/  UMOV UR23, 0x80000020 ;  /* 0x8000002000177882 */ /* 0x000fe20000000000 */
        /* <DEDUP_REMOVED lines=21> */
[----:B------:R-:W-:Y:S01]  /*24c0*/  CS2R R20, SRZ ;  /* 0x0000000000147805 */ /* 0x000fe2000001ff00 */
[----:B------:R-:W-:Y:S01]  /*24d0*/  QGMMA.64x32x32.F32.E4M3.E4M3 R24, gdesc[UR20], RZ, !UPT ;  /* 0x00600000141879f3 */ /* 0x000fe2000c7008ff */
[----:B------:R-:W-:Y:S01]  /*24e0*/  UIADD3 UR20, UR28, 0x2, URZ ;  /* 0x000000021c147890 */ /* 0x000fe2000fffe03f */
[----:B------:R-:W-:Y:S01]  /*24f0*/  CS2R R22, SRZ ;  /* 0x0000000000167805 */ /* 0x000fe2000001ff00 */
[----:B------:R-:W-:Y:S01]  /*2500*/  UIADD3 UR22, UR25, 0x2, URZ ;  /* 0x0000000219167890 */ /* 0x000fe2000fffe03f */
[----:B------:R-:W-:Y:S01]  /*2510*/  CS2R R136, SRZ ;  /* 0x0000000000887805 */ /* 0x000fe2000001ff00 */
[----:B------:R-:W-:Y:S01]  /*2520*/  UIADD3 UR28, UR25, 0x82, URZ ;  /* 0x00000082191c7890 */ /* 0x000fe2000fffe03f */
[----:B------:R-:W-:Y:S01]  /*2530*/  CS2R R138, SRZ ;  /* 0x00000000008a7805 */ /* 0x000fe2000001ff00 */
[----:B------:R-:W-:Y:S01]  /*2540*/  UMOV UR21, 0x80000020 ;  /* 0x8000002000157882 */ /* 0x000fe20000000000 */
[----:B------:R-:W-:Y:S01]  /*2550*/  UMOV UR23, 0x80000020 ;  /* 0x8000002000177882 */ /* 0x000fe20000000000 */
        /* <DEDUP_REMOVED lines=27> */
[----:B------:R-:W-:Y:S01]  /*2710*/  QGMMA.64x32x32.F32.E4M3.E4M3 R120, gdesc[UR20], R120 ;  /* 0x00600000147879f3 */ /* 0x000fe20008700878 */
[----:B------:R-:W-:Y:S01]  /*2720*/  UMOV UR22, UR28 ;  /* 0x0000001c00167c82 */ /* 0x000fe20008000000 */
[----:B------:R-:W-:Y:S01]  /*2730*/  UIADD3 UR28, UR25, 0x182, URZ ;  /* 0x00000182191c7890 */ /* 0x000fe2000fffe03f */
[----:B------:R-:W-:Y:S01]  /*2740*/  CS2R R194, SRZ ;  /* 0x0000000000c27805 */ /* 0x000fe2000001ff00 */
[----:B------:R-:W-:Y:S01]  /*2750*/  UMOV UR23, 0x80000020 ;  /* 0x8000002000177882 */ /* 0x000fe20000000000 */
[----:B------:R-:W-:Y:S01]  /*2760*/  CS2R R196, SRZ ;  /* 0x0000000000c47805 */ /* 0x000fe2000001ff00 */
[----:B------:R-:W-:Y:S01]  /*2770*/  QGMMA.64x32x32.F32.E4M3.E4M3 R104, gdesc[UR20], R104 ;  /* 0x00600000146879f3 */ /* 0x000fe20008700868 */
[----:B------:R-:W-:Y:S01]  /*2780*/  UMOV UR22, UR29 ;  /* 0x0000001d00167c82 */ /* 0x000fe20008000000 */
[----:B------:R-:W-:Y:S01]  /*2790*/  UMOV UR23, 0x80000020 ;  /* 0x8000002000177882 */ /* 0x000fe20000000000 */
[----:B------:R-:W-:Y:S01]  /*27a0*/  UIADD3 UR29, UR25, 0x202, URZ ;  /* 0x00000202191d7890 */ /* 0x000fe2000fffe03f */
[----:B------:R-:W-:Y:S01]  /*27b0*/  QGMMA.64x32x32.F32.E4M3.E4M3 R88, gdesc[UR20], R88 ;  /* 0x00600000145879f3 */ /* 0x000fe20008700858 */
[----:B------:R-:W-:Y:S01]  /*27c0*/  UMOV UR22, UR28 ;  /* 0x0000001c00167c82 */ /* 0x000fe20008000000 */
[----:B------:R-:W-:Y:S01]  /*27d0*/  UIADD3 UR28, UR25, 0x282, URZ ;  /* 0x00000282191c7890 */ /* 0x000fe2000fffe03f */
[----:B------:R-:W-:Y:S01]  /*27e0*/  CS2R R198, SRZ ;  /* 0x0000000000c67805 */ /* 0x000fe2000001ff00 */
[----:B------:R-:W-:Y:S01]  /*27f0*/  UMOV UR23, 0x80000020 ;  /* 0x8000002000177882 */ /* 0x000fe20000000000 */
[----:B------:R-:W-:Y:S01]  /*2800*/  UIADD3 UR25, UR25, 0x302, URZ ;  /* 0x0000030219197890 */ /* 0x000fe2000fffe03f */
[----:B------:R-:W-:Y:S01]  /*2810*/  QGMMA.64x32x32.F32.E4M3.E4M3 R72, gdesc[UR20], R72 ;  /* 0x00600000144879f3 */ /* 0x000fe20008700848 */
[----:B------:R-:W-:Y:S01]  /*2820*/  UMOV UR22, UR29 ;  /* 0x0000001d00167c82 */ /* 0x000fe20008000000 */
[----:B------:R-:W-:Y:S01]  /*2830*/  UMOV UR23, 0x80000020 ;  /* 0x8000002000177882 */ /* 0x000fe20000000000 */
[----:B------:R-:W-:Y:S01]  /*2840*/  CS2R R200, SRZ ;  /* 0x0000000000c87805 */ /* 0x000fe2000001ff00 */
[----:B------:R-:W-:Y:S01]  /*2850*/  QGMMA.64x32x32.F32.E4M3.E4M3 R56, gdesc[UR20], R56 ;  /* 0x00600000143879f3 */ /* 0x000fe20008700838 */
[----:B------:R-:W-:Y:S01]  /*2860*/  UMOV UR22, UR28 ;  /* 0x0000001c00167c82 */ /* 0x000fe20008000000 */
[----:B------:R-:W-:Y:S01]  /*2870*/  UMOV UR23, 0x80000020 ;  /* 0x8000002000177882 */ /* 0x000fe20000000000 */
[----:B------:R-:W-:Y:S01]  /*2880*/  ULDC UR28, c[0x0][0x50c] ;  /* 0x00014300001c7ab9 */ /* 0x000fe20000000800 */
[----:B------:R-:W-:Y:S01]  /*2890*/  QGMMA.64x32x32.F32.E4M3.E4M3 R40, gdesc[UR20], R40 ;  /* 0x00600000142879f3 */ /* 0x000fe20008700828 */
[----:B------:R-:W-:Y:S01]  /*28a0*/  UISETP.NE.AND UP0, UPT, UR28, 0x2, UPT ;  /* 0x000000021c00788c */ /* 0x000fe2000bf05270 */
[----:B------:R-:W-:Y:S01]  /*28b0*/  CS2R R202, SRZ ;  /* 0x0000000000ca7805 */ /* 0x000fe2000001ff00 */
[----:B------:R-:W-:Y:S01]  /*28c0*/  UMOV UR22, UR25 ;  /* 0x0000001900167c82 */ /* 0x000fe20008000000 */
[----:B------:R-:W-:Y:S01]  /*28d0*/  UMOV UR23, 0x80000020 ;  /* 0x8000002000177882 */ /* 0x000fe20000000000 */
[----:B------:R-:W-:Y:S01]  /*28e0*/  CS2R R204, SRZ ;  /* 0x0000000000cc7805 */ /* 0x000fe2000001ff00 */
[----:B------:R-:W-:Y:S01]  /*28f0*/  QGMMA.64x32x32.F32.E4M3.E4M3 R24, gdesc[UR20], R24, gsb0 ;  /* 0x00600000141879f3 */ /* 0x000fe20008000818 */
[----:B------:R-:W-:Y:S01]  /*2900*/  USEL UR20, URZ, 0x1, UP0 ;  /* 0x000000013f147887 */ /* 0x000fe20008000000 */
[----:B------:R-:W-:-:S02]  /*2910*/  CS2R R206, SRZ ;  /* 0x0000000000ce7805 */ /* 0x000fc4000001ff00 */
[----:B------:R-:W-:Y:S02]  /*2920*/  CS2R R208, SRZ ;  /* 0x0000000000d07805 */ /* 0x000fe4000001ff00 */
[----:B------:R-:W-:Y:S02]  /*2930*/  CS2R R210, SRZ ;  /* 0x0000000000d27805 */ /* 0x000fe4000001ff00 */
[----:B------:R-:W-:Y:S02]  /*2940*/  CS2R R212, SRZ ;  /* 0x0000000000d47805 */ /* 0x000fe4000001ff00 */
[----:B------:R-:W-:Y:S02]  /*2950*/  CS2R R214, SRZ ;  /* 0x0000000000d67805 */ /* 0x000fe4000001ff00 */
[----:B------:R-:W-:Y:S02]  /*2960*/  ISETP.NE.AND P0, PT, RZ, UR20, PT ;  /* 0x00000014ff007c0c */ /* 0x000fe4000bf05270 */
[----:B------:R-:W-:-:S02]  /*2970*/  CS2R R216, SRZ ;  /* 0x0000000000d87805 */ /* 0x000fc4000001ff00 */
[----:B------:R-:W-:Y:S02]  /*2980*/  CS2R R218, SRZ ;  /* 0x0000000000da7805 */ /* 0x000fe4000001ff00 */
[----:B------:R-:W-:Y:S02]  /*2990*/  CS2R R220, SRZ ;  /* 0x0000000000dc7805 */ /* 0x000fe4000001ff00 */
[----:B------:R-:W-:-:S05]  /*29a0*/  CS2R R222, SRZ ;  /* 0x0000000000de7805 */ /* 0x000fca000001ff00 */
[----:B------:R-:W-:Y:S05]  /*29b0*/  @!P0 BRA `(.L_x_26) ;  /* 0x0000000400c88947 */ /* 0x000fea0003800000 */
[----:B------:R-:W-:Y:S02]  /*29c0*/  WARPGROUP.DEPBAR.LE gsb0, 0x0 ;  /* 0x00008000000079c5 */ /* 0x000fe40000010000 */
[----:B------:R-:W-:-:S01]  /*29d0*/  FADD R223, RZ, R120 ;  /* 0x00000078ffdf7221 */ /* 0x000fc20000000000 */
[----:B------:R-:W-:Y:S01]  /*29e0*/  FADD R222, RZ, R121 ;  /* 0x00000079ffde7221 */ /* 0x000fe20000000000 */
        /* <DEDUP_REMOVED lines=110> */
[----:B------:R-:W-:-:S06]  /*30d0*/  UMOV UR4, URZ ;  /* 0x0000003f00047c82 */ /* 0x000fcc0008000000 */
.L_x_26:
[----:B------:R-:W-:-:S04]  /*30e0*/  UIADD3 UR29, UR18, 0x1, URZ ;  /* 0x00000001121d7890 */ /* 0x000fc8000fffe03f */
[----:B------:R-:W-:-:S04]  /*30f0*/  UISETP.NE.AND UP0, UPT, UR29, 0xc, UPT ;  /* 0x0000000c1d00788c */ /* 0x000fc8000bf05270 */
[----:B------:R-:W-:Y:S02]  /*3100*/  USEL UR21, URZ, 0x1, UP0 ;  /* 0x000000013f157887 */ /* 0x000fe40008000000 */
[----:B------:R-:W-:Y:S02]  /*3110*/  USEL UR29, UR29, URZ, UP0 ;  /* 0x0000003f1d1d7287 */ /* 0x000fe40008000000 */
[----:B------:R-:W-:-:S06]  /*3120*/  ULOP3.LUT UR21, UR17, UR21, URZ, 0x3c, !UPT ;  /* 0x0000001511157292 */ /* 0x000fcc000f8e3c3f */
[----:B------:R-:W-:Y:S01]  /*3130*/  IMAD.U32 R225, RZ, RZ, UR21 ;  /* 0x00000015ffe17e24 */ /* 0x000fe2000f8e00ff */
[----:B------:R-:W-:-:S06]  /*3140*/  UMOV UR21, 0x1 ;  /* 0x0000000100157882 */ /* 0x000fcc0000000000 */
.L_x_21:
[----:B------:R-:W-:-:S06]  /*3150*/  UISETP.GE.AND UP0, UPT, UR12, 0x1, UPT ;  /* 0x000000010c00788c */ /* 0x000fcc000bf06270 */
[----:B------:R-:W-:-:S13]  /*3160*/  PLOP3.LUT P0, PT, PT, PT, UP0, 0x80, 0x0 ;  /* 0x000000000000781c */ /* 0x000fda0003f0f008 */
[----:B------:R-:W-:Y:S05]  /*3170*/  @!P0 BRA `(.L_x_27) ;  /* 0x0000000c00ac8947 */ /* 0x000fea0003800000 */
[----:B------:R-:W-:Y:S01]  /*3180*/  IMAD.U32 R226, RZ, RZ, UR12 ;  /* 0x0000000cffe27e24 */ /* 0x000fe2000f8e00ff */
[----:B------:R-:W-:Y:S01]  /*3190*/  UMOV UR28, UR18 ;  /* 0x00000012001c7c82 */ /* 0x000fe20008000000 */
[----:B------:R-:W-:-:S05]  /*31a0*/  ULDC UR25, c[0x0][0x50c] ;  /* 0x0001430000197ab9 */ /* 0x000fca0000000800 */
.L_x_35:
[----:B------:R-:W-:-:S06]  /*31b0*/  UISETP.NE.AND UP0, UPT, UR8, 0x3, UPT ;  /* 0x000000030800788c */ /* 0x000fcc000bf05270 */
[----:B------:R-:W-:-:S13]  /*31c0*/  PLOP3.LUT P1, PT, PT, PT, UP0, 0x80, 0x0 ;  /* 0x000000000000781c */ /* 0x000fda0003f2f008 */
[----:B-----5:R-:W-:Y:S05]  /*31d0*/  @!P1 BRA `(.L_x_28) ;  /* 0x0000000000049947 */ /* 0x020fea0003800000 */
[----:B------:R-:W-:Y:S01]  /*31e0*/  BPT.TRAP 0x1 ;  /* 0x000000040000795c */ /* 0x000fe20000300000 */
.L_x_28:
[----:B------:R-:W-:Y:S01]  /*31f0*/  ULEA UR22, UR29, UR10, 0x3 ;  /* 0x0000000a1d167291 */ /* 0x000fe2000f8e183f */
[----:B------:R-:W-:-:S08]  /*3200*/  SHF.L.U32 R227, R225, 0x1f, RZ ;  /* 0x0000001fe1e37819 */ /* 0x000fd000000006ff */
[----:B------:R0:W1:Y:S01]  /*3210*/  SYNCS.PHASECHK.TRANS64.TRYWAIT P0, [UR22], R227 ;  /* 0x000000e3ff0075a7 */ /* 0x0000620008000156 */
[----:B------:R-:W-:Y:S05]  /*3220*/  @!P1 BRA `(.L_x_29) ;  /* 0x0000000000049947 */ /* 0x000fea0003800000 */
[----:B------:R-:W-:Y:S01]  /*3230*/  BPT.TRAP 0x1 ;  /* 0x000000040000795c */ /* 0x000fe20000300000 */
.L_x_29:
[----:B-1----:R-:W-:Y:S05]  /*3240*/  @P0 BRA `(.L_x_30) ;  /* 0x0000000000080947 */ /* 0x002fea0003800000 */
[----:B------:R-:W1:Y:S02]  /*3250*/  SYNCS.PHASECHK.TRANS64.TRYWAIT P0, [UR22], R227 ;  /* 0x000000e3ff0075a7 */ /* 0x000e640008000156 */
[----:B-1----:R-:W-:Y:S05]  /*3260*/  @!P0 BRA `(.L_x_31) ;  /* 0x000000b400d88947 */ /* 0x002fea0003800000 */
.L_x_30:
[----:B------:R-:W-:Y:S01]  /*3270*/  UIADD3 UR23, UR10, 0xc200, URZ ;  /* 0x0000c2000a177890 */ /* 0x000fe2000fffe03f */
[----:B------:R-:W-:Y:S01]  /*3280*/  WARPGROUP.ARRIVE ;  /* 0x00000000000079c5 */ /* 0x000fe20000000000 */
[----:B------:R-:W-:Y:S02]  /*3290*/  UIADD3 UR22, UR10, 0x200, URZ ;  /* 0x000002000a167890 */ /* 0x000fe4000fffe03f */
[----:B------:R-:W-:Y:S02]  /*32a0*/  USHF.R.U32.HI UR23, URZ, 0x4, UR23 ;  /* 0x000000043f177899 */ /* 0x000fe40008011617 */
[----:B------:R-:W-:Y:S02]  /*32b0*/  USHF.R.U32.HI UR22, URZ, 0x4, UR22 ;  /* 0x000000043f167899 */ /* 0x000fe40008011616 */
[----:B------:R-:W-:Y:S02]  /*32c0*/  UISETP.NE.AND UP0, UPT, UR20, URZ, UPT ;  /* 0x0000003f1400728c */ /* 0x000fe4000bf05270 */
[----:B------:R-:W-:-:S02]  /*32d0*/  ULOP3.LUT UR23, UR23, 0x3fff, URZ, 0xc0, !UPT ;  /* 0x00003fff17177892 */ /* 0x000fc4000f8ec03f */
[----:B------:R-:W-:Y:S02]  /*32e0*/  ULOP3.LUT UR22, UR22, 0x3fff, URZ, 0xc0, !UPT ;  /* 0x00003fff16167892 */ /* 0x000fe4000f8ec03f */
[----:B------:R-:W-:Y:S02]  /*32f0*/  USEL UR21, UR21, URZ, !UP0 ;  /* 0x0000003f15157287 */ /* 0x000fe4000c000000 */
[----:B------:R-:W-:Y:S02]  /*3300*/  ULOP3.LUT UR23, UR23, 0x10000, URZ, 0xfc, !UPT ;  /* 0x0001000017177892 */ /* 0x000fe4000f8efc3f */
[----:B------:R-:W-:Y:S02]  /*3310*/  ULOP3.LUT UR22, UR22, 0x10000, URZ, 0xfc, !UPT ;  /* 0x0001000016167892 */ /* 0x000fe4000f8efc3f */
[----:B------:R-:W-:Y:S02]  /*3320*/  UISETP.NE.U32.AND UP0, UPT, UR21, URZ, UPT ;  /* 0x0000003f1500728c */ /* 0x000fe4000bf05070 */
[----:B------:R-:W-:-:S02]  /*3330*/  UIMAD UR32, UR29, 0x380, UR23 ;  /* 0x000003801d2078a4 */ /* 0x000fc4000f8e0217 */
[----:B------:R-:W-:Y:S02]  /*3340*/  ULEA UR33, UR29, UR22, 0x8 ;  /* 0x000000161d217291 */ /* 0x000fe4000f8e403f */
[----:B------:R-:W-:Y:S02]  /*3350*/  UIADD3 UR34, UR32, 0x80, URZ ;  /* 0x0000008020227890 */ /* 0x000fe4000fffe03f */
[----:B------:R-:W-:Y:S01]  /*3360*/  UIADD3 UR35, UR32, 0x100, URZ ;  /* 0x0000010020237890 */ /* 0x000fe2000fffe03f */
[----:B------:R-:W-:Y:S02]  /*3370*/  UMOV UR21, 0x80000020 ;  /* 0x8000002000157882 */ /* 0x000fe40000000000 */
[----:B------:R-:W-:Y:S01]  /*3380*/  UMOV UR20, UR33 ;  /* 0x0000002100147c82 */ /* 0x000fe20008000000 */
[----:B------:R-:W-:Y:S01]  /*3390*/  UMOV UR22, UR32 ;  /* 0x0000002000167c82 */ /* 0x000fe20008000000 */
[----:B------:R-:W-:Y:S01]  /*33a0*/  UMOV UR23, 0x80000020 ;  /* 0x8000002000177882 */ /* 0x000fe20000000000 */
[----:B------:R-:W-:Y:S01]  /*33b0*/  UIADD3 UR36, UR32, 0x180, URZ ;  /* 0x0000018020247890 */ /* 0x000fe2000fffe03f */
[----:B------:R-:W-:Y:S01]  /*33c0*/  QGMMA.64x32x32.F32.E4M3.E4M3 R120, gdesc[UR20], R120, UP0 ;  /* 0x00600000147879f3 */ /* 0x000fe2000bf00878 */
        /* <DEDUP_REMOVED lines=24> */
[----:B------:R-:W-:-:S02]  /*3550*/  UIADD3 UR20, UR33, 0x2, URZ ;  /* 0x0000000221147890 */ /* 0x000fc4000fffe03f */
[----:B------:R-:W-:Y:S02]  /*3560*/  UIADD3 UR22, UR32, 0x2, URZ ;  /* 0x0000000220167890 */ /* 0x000fe4000fffe03f */
[----:B------:R-:W-:Y:S01]  /*3570*/  UIADD3 UR33, UR32, 0x82, URZ ;  /* 0x0000008220217890 */ /* 0x000fe2000fffe03f */
[----:B------:R-:W-:Y:S01]  /*3580*/  UMOV UR21, 0x80000020 ;  /* 0x8000002000157882 */ /* 0x000fe20000000000 */
[----:B------:R-:W-:Y:S01]  /*3590*/  UMOV UR23, 0x80000020 ;  /* 0x8000002000177882 */ /* 0x000fe20000000000 */
[----:B------:R-:W-:-:S04]  /*35a0*/  UISETP.NE.AND UP0, UPT, UR4, UR25, UPT ;  /* 0x000000190400728c */ /* 0x000fc8000bf05270 */
[----:B------:R-:W-:Y:S01]  /*35b0*/  QGMMA.64x32x32.F32.E4M3.E4M3 R120, gdesc[UR20], R120 ;  /* 0x00600000147879f3 */ /* 0x000fe20008700878 */
[----:B------:R-:W-:Y:S01]  /*35c0*/  UMOV UR22, UR33 ;  /* 0x0000002100167c82 */ /* 0x000fe20008000000 */
[----:B------:R-:W-:Y:S01]  /*35d0*/  UMOV UR23, 0x80000020 ;  /* 0x8000002000177882 */ /* 0x000fe20000000000 */
[----:B------:R-:W-:Y:S01]  /*35e0*/  UIADD3 UR33, UR32, 0x202, URZ ;  /* 0x0000020220217890 */ /* 0x000fe2000fffe03f */
        /* <DEDUP_REMOVED lines=10> */
[----:B------:R-:W-:-:S02]  /*3690*/  UMOV UR23, 0x80000020 ;  /* 0x8000002000177882 */ /* 0x000fc40000000000 */
[----:B------:R-:W-:Y:S01]  /*36a0*/  QGMMA.64x32x32.F32.E4M3.E4M3 R56, gdesc[UR20], R56 ;  /* 0x00600000143879f3 */ /* 0x000fe20008700838 */
[----:B------:R-:W-:Y:S01]  /*36b0*/  UMOV UR22, UR34 ;  /* 0x0000002200167c82 */ /* 0x000fe20008000000 */
[----:B------:R-:W-:Y:S02]  /*36c0*/  UMOV UR23, 0x80000020 ;  /* 0x8000002000177882 */ /* 0x000fe40000000000 */
[----:B------:R-:W-:Y:S01]  /*36d0*/  QGMMA.64x32x32.F32.E4M3.E4M3 R40, gdesc[UR20], R40 ;  /* 0x00600000142879f3 */ /* 0x000fe20008700828 */
[----:B------:R-:W-:Y:S01]  /*36e0*/  UMOV UR22, UR32 ;  /* 0x0000002000167c82 */ /* 0x000fe20008000000 */
[----:B------:R-:W-:Y:S02]  /*36f0*/  UMOV UR23, 0x80000020 ;  /* 0x8000002000177882 */ /* 0x000fe40000000000 */
[----:B------:R-:W-:Y:S01]  /*3700*/  QGMMA.64x32x32.F32.E4M3.E4M3 R24, gdesc[UR20], R24, gsb0 ;  /* 0x00600000141879f3 */ /* 0x000fe20008000818 */
[----:B------:R-:W-:-:S06]  /*3710*/  USEL UR20, URZ, 0x1, UP0 ;  /* 0x000000013f147887 */ /* 0x000fcc0008000000 */
[----:B------:R-:W-:Y:S01]  /*3720*/  ISETP.NE.AND P0, PT, RZ, UR20, PT ;  /* 0x00000014ff007c0c */ /* 0x000fe2000bf05270 */
[----:B------:R-:W-:-:S12]  /*3730*/  WARPGROUP.DEPBAR.LE gsb0, 0x1 ;  /* 0x00008000000079c5 */ /* 0x000fd80000010100 */
[----:B------:R-:W-:Y:S05]  /*3740*/  @!P0 BRA `(.L_x_32) ;  /* 0x0000000400c88947 */ /* 0x000fea0003800000 */
[----:B------:R-:W-:Y:S02]  /*3750*/  WARPGROUP.DEPBAR.LE gsb0, 0x0 ;  /* 0x00008000000079c5 */ /* 0x000fe40000010000 */
[----:B------:R-:W-:-:S01]  /*3760*/  FADD R223, R120, R223 ;  /* 0x000000df78df7221 */ /* 0x000fc20000000000 */
[----:B------:R-:W-:Y:S01]  /*3770*/  FADD R222, R121, R222 ;  /* 0x000000de79de7221 */ /* 0x000fe20000000000 */
        /* <DEDUP_REMOVED lines=108> */
[----:B-----5:R-:W-:-:S01]  /*3e40*/  FADD R0, R38, R0 ;  /* 0x0000000026007221 */ /* 0x020fc20000000000 */
[----:B------:R-:W-:Y:S01]  /*3e50*/  FADD R224, R224, R39 ;  /* 0x00000027e0e07221 */ /* 0x000fe20000000000 */
[----:B------:R-:W-:-:S06]  /*3e60*/  UMOV UR4, URZ ;  /* 0x0000003f00047c82 */ /* 0x000fcc0008000000 */
.L_x_32:
[----:B------:R-:W-:Y:S05]  /*3e70*/  @!P1 BRA `(.L_x_33) ;  /* 0x0000000000049947 */ /* 0x000fea0003800000 */
[----:B------:R-:W-:Y:S01]  /*3e80*/  BPT.TRAP 0x1 ;  /* 0x000000040000795c */ /* 0x000fe20000300000 */
.L_x_33:
[----:B0-----:R-:W2:Y:S04]  /*3e90*/  LDL R227, [R1] ;  /* 0x0000000001e37983 */ /* 0x001ea80000100800 */
[----:B-----5:R0:W-:Y:S04]  /*3ea0*/  STL [R1+0x28], R0 ;  /* 0x0000280001007387 */ /* 0x0201e80000100800 */
[----:B0-----:R-:W3:Y:S01]  /*3eb0*/  LDL R0, [R1+0x8] ;  /* 0x0000080001007983 */ /* 0x001ee20000100800 */
[----:B--2---:R-:W-:Y:S01]  /*3ec0*/  ISETP.NE.AND P0, PT, R227, RZ, PT ;  /* 0x000000ffe300720c */ /* 0x004fe20003f05270 */
[----:B------:R-:W-:-:S12]  /*3ed0*/  IMAD.U32 R227, RZ, RZ, UR28 ;  /* 0x0000001cffe37e24 */ /* 0x000fd8000f8e00ff */
[----:B------:R-:W-:-:S05]  /*3ee0*/  @P0 LEA R227, R227, UR10, 0x3 ;  /* 0x0000000ae3e30c11 */ /* 0x000fca000f8e18ff */
[----:B------:R-:W-:-:S05]  /*3ef0*/  @P0 VIADD R227, R227, 0x60 ;  /* 0x00000060e3e30836 */ /* 0x000fca0000000000 */
[----:B---3--:R-:W-:Y:S02]  /*3f00*/  @P0 PRMT R227, R0, 0x654, R227 ;  /* 0x0000065400e30816 */ /* 0x008fe400000000e3 */
[----:B------:R0:W5:Y:S01]  /*3f10*/  LDL.LU R0, [R1+0x28] ;  /* 0x0000280001007983 */ /* 0x0001620000300800 */
[----:B------:R-:W-:Y:S01]  /*3f20*/  UISETP.GT.U32.AND UP0, UPT, UR5, 0x1, UPT ;  /* 0x000000010500788c */ /* 0x000fe2000bf04070 */
[----:B------:R0:W-:Y:S05]  /*3f30*/  @P0 SYNCS.ARRIVE.TRANS64.RED.A1T0 RZ, [R227+URZ], RZ ;  /* 0x000000ffe3ff09a7 */ /* 0x0001ea000810043f */
[----:B------:R-:W-:-:S13]  /*3f40*/  PLOP3.LUT P0, PT, PT, PT, UP0, 0x80, 0x0 ;  /* 0x000000000000781c */ /* 0x000fda0003f0f008 */
[----:B0-----:R-:W-:Y:S05]  /*3f50*/  @P0 BRA `(.L_x_34) ;  /* 0x0000000000040947 */ /* 0x001fea0003800000 */
[----:B------:R-:W-:Y:S01]  /*3f60*/  BPT.TRAP 0x1 ;  /* 0x000000040000795c */ /* 0x000fe20000300000 */
.L_x_34:
[----:B------:R-:W-:Y:S01]  /*3f70*/  UIADD3 UR29, UR29, 0x1, URZ ;  /* 0x000000011d1d7890 */ /* 0x000fe2000fffe03f */
[C---:B------:R-:W-:Y:S01]  /*3f80*/  ISETP.GT.AND P0, PT, R226.reuse, 0x1, PT ;  /* 0x00000001e200780c */ /* 0x040fe20003f04270 */
[----:B------:R-:W-:Y:S01]  /*3f90*/  UIADD3 UR28, UR28, 0x1, URZ ;  /* 0x000000011c1c7890 */ /* 0x000fe2000fffe03f */
[----:B------:R-:W-:Y:S01]  /*3fa0*/  VIADD R226, R226, 0xffffffff ;  /* 0xffffffffe2e27836 */ /* 0x000fe20000000000 */
[----:B------:R-:W-:Y:S02]  /*3fb0*/  UISETP.NE.AND UP0, UPT, UR29, 0xc, UPT ;  /* 0x0000000c1d00788c */ /* 0x000fe4000bf05270 */
[----:B------:R-:W-:Y:S02]  /*3fc0*/  UISETP.NE.AND UP1, UPT, UR28, 0xc, UPT ;  /* 0x0000000c1c00788c */ /* 0x000fe4000bf25270 */
[----:B------:R-:W-:Y:S02]  /*3fd0*/  USEL UR21, URZ, 0x1, UP0 ;  /* 0x000000013f157887 */ /* 0x000fe40008000000 */
[----:B------:R-:W-:-:S02]  /*3fe0*/  USEL UR29, UR29, URZ, UP0 ;  /* 0x0000003f1d1d7287 */ /* 0x000fc40008000000 */
[----:B------:R-:W-:Y:S02]  /*3ff0*/  USEL UR28, UR28, URZ, UP1 ;  /* 0x0000003f1c1c7287 */ /* 0x000fe40008800000 */
[----:B------:R-:W-:Y:S01]  /*4000*/  LOP3.LUT R225, R225, UR21, RZ, 0x3c, !PT ;  /* 0x00000015e1e17c12 */ /* 0x000fe2000f8e3cff */
[----:B------:R-:W-:Y:S01]  /*4010*/  UMOV UR21, 0x1 ;  /* 0x0000000100157882 */ /* 0x000fe20000000000 */
[----:B------:R-:W-:Y:S08]  /*4020*/  @P0 BRA `(.L_x_35) ;  /* 0xfffffff000600947 */ /* 0x000ff0000383ffff */
.L_x_27:
[----:B------:R-:W-:-:S04]  /*4030*/  UISETP.NE.AND UP0, UPT, UR4, URZ, UPT ;  /* 0x0000003f0400728c */ /* 0x000fc8000bf05270 */
[----:B------:R-:W-:-:S06]  /*4040*/  USEL UR4, URZ, 0x1, !UP0 ;  /* 0x000000013f047887 */ /* 0x000fcc000c000000 */
[----:B------:R-:W-:-:S13]  /*4050*/  ISETP.NE.AND P0, PT, RZ, UR4, PT ;  /* 0x00000004ff007c0c */ /* 0x000fda000bf05270 */
[----:B------:R-:W-:Y:S05]  /*4060*/  @!P0 BRA `(.L_x_36) ;  /* 0x0000000400c48947 */ /* 0x000fea0003800000 */
[----:B------:R-:W-:Y:S02]  /*4070*/  WARPGROUP.DEPBAR.LE gsb0, 0x0 ;  /* 0x00008000000079c5 */ /* 0x000fe40000010000 */
[----:B------:R-:W-:Y:S01]  /*4080*/  FADD R223, R120, R223 ;  /* 0x000000df78df7221 */ /* 0x000fe20000000000 */
        /* <DEDUP_REMOVED lines=109> */
[----:B-----5:R-:W-:Y:S01]  /*4760*/  FADD R0, R38, R0 ;  /* 0x0000000026007221 */ /* 0x020fe20000000000 */
[----:B------:R-:W-:-:S07]  /*4770*/  FADD R224, R224, R39 ;  /* 0x00000027e0e07221 */ /* 0x000fce0000000000 */
.L_x_36:
[----:B------:R-:W-:-:S04]  /*4780*/  IMAD.U32 R225, RZ, RZ, UR15 ;  /* 0x0000000fffe17e24 */ /* 0x000fc8000f8e00ff */
[----:B------:R0:W-:Y:S01]  /*4790*/  SYNCS.ARRIVE.TRANS64.A1T0 RZ, [R225+UR11], RZ ;  /* 0x000000ffe1ff79a7 */ /* 0x0001e2000810000b */
[----:B------:R-:W-:Y:S02]  /*47a0*/  WARPGROUP.DEPBAR.LE gsb0, 0x0 ;  /* 0x00008000000079c5 */ /* 0x000fe40000010000 */
[----:B------:R-:W1:Y:S02]  /*47b0*/  LDC R24, c[0x0][0x28c] ;  /* 0x0000a300ff187b82 */ /* 0x000e640000000800 */
[----:B-1----:R-:W-:-:S13]  /*47c0*/  ISETP.GE.AND P0, PT, R24, 0x1, PT ;  /* 0x000000011800780c */ /* 0x002fda0003f06270 */
[----:B0-----:R-:W-:Y:S05]  /*47d0*/  @!P0 BRA `(.L_x_37) ;  /* 0x0000000000588947 */ /* 0x001fea0003800000 */
[----:B------:R-:W-:-:S06]  /*47e0*/  UISETP.NE.AND UP0, UPT, UR8, 0x3, UPT ;  /* 0x000000030800788c */ /* 0x000fcc000bf05270 */
[----:B------:R-:W-:-:S13]  /*47f0*/  PLOP3.LUT P0, PT, PT, PT, UP0, 0x80, 0x0 ;  /* 0x000000000000781c */ /* 0x000fda0003f0f008 */
[----:B------:R-:W-:Y:S05]  /*4800*/  @!P0 BRA `(.L_x_38) ;  /* 0x0000000000048947 */ /* 0x000fea0003800000 */
[----:B------:R-:W-:Y:S01]  /*4810*/  BPT.TRAP 0x1 ;  /* 0x000000040000795c */ /* 0x000fe20000300000 */
.L_x_38:
[----:B------:R-:W2:Y:S04]  /*4820*/  LDL R226, [R1] ;  /* 0x0000000001e27983 */ /* 0x000ea80000100800 */
[----:B------:R-:W3:Y:S01]  /*4830*/  LDL R225, [R1+0x8] ;  /* 0x0000080001e17983 */ /* 0x000ee20000100800 */
[----:B--2---:R-:W-:-:S13]  /*4840*/  ISETP.NE.AND P0, PT, R226, RZ, PT ;  /* 0x000000ffe200720c */ /* 0x004fda0003f05270 */
[----:B------:R-:W-:-:S05]  /*4850*/  VOTEU.ANY UP0, P0 ;  /* 0x00000000003f7886 */ /* 0x000fca0000000100 */
[----:B------:R-:W-:Y:S02]  /*4860*/  @UP0 UIADD3 UR4, UR12, UR18, URZ ;  /* 0x000000120c040290 */ /* 0x000fe4000fffe03f */
[----:B------:R-:W-:-:S04]  /*4870*/  UISETP.GT.U32.AND UP0, UPT, UR5, 0x1, UPT ;  /* 0x000000010500788c */ /* 0x000fc8000bf04070 */
[----:B------:R-:W-:Y:S02]  /*4880*/  IMAD.U32 R24, RZ, RZ, UR4 ;  /* 0x00000004ff187e24 */ /* 0x000fe4000f8e00ff */
[----:B------:R-:W-:Y:S02]  /*4890*/  IMAD.U32 R27, RZ, RZ, UR4 ;  /* 0x00000004ff1b7e24 */ /* 0x000fe4000f8e00ff */
[----:B------:R-:W-:-:S05]  /*48a0*/  @P0 IMAD.WIDE.U32 R24, R24, -0x55555555, RZ ;  /* 0xaaaaaaab18180825 */ /* 0x000fca00078e00ff */
[----:B------:R-:W-:-:S05]  /*48b0*/  @P0 SHF.R.U32.HI R24, RZ, 0x3, R25 ;  /* 0x00000003ff180819 */ /* 0x000fca0000011619 */
[----:B------:R-:W-:-:S05]  /*48c0*/  @P0 IMAD R24, R24, -0xc, R27 ;  /* 0xfffffff418180824 */ /* 0x000fca00078e021b */
[----:B------:R-:W-:-:S05]  /*48d0*/  @P0 LEA R24, R24, UR10, 0x3 ;  /* 0x0000000a18180c11 */ /* 0x000fca000f8e18ff */
[----:B------:R-:W-:-:S05]  /*48e0*/  @P0 VIADD R24, R24, 0x60 ;  /* 0x0000006018180836 */ /* 0x000fca0000000000 */
[----:B---3--:R-:W-:-:S04]  /*48f0*/  @P0 PRMT R24, R225, 0x654, R24 ;  /* 0x00000654e1180816 */ /* 0x008fc80000000018 */
[----:B------:R0:W-:Y:S01]  /*4900*/  @P0 SYNCS.ARRIVE.TRANS64.RED.A1T0 RZ, [R24+URZ], RZ ;  /* 0x000000ff18ff09a7 */ /* 0x0001e2000810043f */
[----:B------:R-:W-:-:S13]  /*4910*/  PLOP3.LUT P0, PT, PT, PT, UP0, 0x80, 0x0 ;  /* 0x000000000000781c */ /* 0x000fda0003f0f008 */
[----:B0-----:R-:W-:Y:S05]  /*4920*/  @P0 BRA `(.L_x_37) ;  /* 0x0000000000040947 */ /* 0x001fea0003800000 */
[----:B------:R-:W-:Y:S01]  /*4930*/  BPT.TRAP 0x1 ;  /* 0x000000040000795c */ /* 0x000fe20000300000 */
.L_x_37:
[----:B------:R-:W-:Y:S01]  /*4940*/  IMAD.U32 R24, RZ, RZ, UR13 ;  /* 0x0000000dff187e24 */ /* 0x000fe2000f8e00ff */
[----:B------:R-:W-:Y:S01]  /*4950*/  UIADD3 UR18, UR9, UR18, URZ ;  /* 0x0000001209127290 */ /* 0x000fe2000fffe03f */
[----:B------:R-:W0:Y:S01]  /*4960*/  LDC R35, c[0x0][0x288] ;  /* 0x0000a200ff237b82 */ /* 0x000e220000000800 */
[----:B------:R-:W-:Y:S01]  /*4970*/  UISETP.GE.U32.AND UP1, UPT, UR9, 0xc, UPT ;  /* 0x0000000c0900788c */ /* 0x000fe2000bf26070 */
[----:B------:R-:W-:Y:S01]  /*4980*/  IMAD.SHL.U32 R32, R228, 0x2, RZ ;  /* 0x00000002e4207824 */ /* 0x000fe200078e00ff */
[----:B------:R-:W-:Y:S01]  /*4990*/  SHF.L.U32 R24, R24, 0x1f, RZ ;  /* 0x0000001f18187819 */ /* 0x000fe200000006ff */
[----:B------:R-:W-:Y:S02]  /*49a0*/  UISETP.GT.U32.AND UP0, UPT, UR18, 0xb, UPT ;  /* 0x0000000b1200788c */ /* 0x000fe4000bf04070 */
[----:B------:R-:W-:Y:S01]  /*49b0*/  UIMAD.WIDE.U32 UR20, UR18, -0x55555555, URZ ;  /* 0xaaaaaaab121478a5 */ /* 0x000fe2000f8e003f */
[----:B------:R-:W-:Y:S01]  /*49c0*/  SHF.R.S32.HI R33, RZ, 0x1f, R32 ;  /* 0x0000001fff217819 */ /* 0x000fe20000011420 */
[----:B------:R-:W1:Y:S01]  /*49d0*/  SYNCS.PHASECHK.TRANS64.TRYWAIT P0, [UR14+0x8], R24 ;  /* 0x00000818ff0075a7 */ /* 0x000e62000800014e */
[----:B------:R-:W-:-:S02]  /*49e0*/  UISETP.LT.U32.AND UP0, UPT, UR9, 0xc, UP0 ;  /* 0x0000000c0900788c */ /* 0x000fc40008701070 */
[----:B------:R-:W-:Y:S02]  /*49f0*/  USHF.R.U32.HI UR20, URZ, 0x3, UR21 ;  /* 0x000000033f147899 */ /* 0x000fe40008011615 */
[----:B------:R-:W-:Y:S02]  /*4a00*/  USEL UR4, URZ, 0x1, !UP0 ;  /* 0x000000013f047887 */ /* 0x000fe4000c000000 */
[----:B------:R-:W-:Y:S02]  /*4a10*/  UIMAD UR18, UR20, -0xc, UR18 ;  /* 0xfffffff4141278a4 */ /* 0x000fe4000f8e0212 */
[----:B------:R-:W-:-:S04]  /*4a20*/  ULOP3.LUT UR17, UR17, UR4, URZ, 0x3c, !UPT ;  /* 0x0000000411117292 */ /* 0x000fc8000f8e3c3f */
[----:B------:R-:W-:Y:S01]  /*4a30*/  @UP1 ULOP3.LUT UR17, UR17, 0x1, UR20, 0x78, !UPT ;  /* 0x0000000111111892 */ /* 0x000fe2000f8e7814 */
[----:B01----:R-:W-:Y:S11]  /*4a40*/  @!P0 BRA `(.L_x_39) ;  /* 0x000000a000008947 */ /* 0x003ff60003800000 */
.L_x_301:
[----:B------:R-:W2:Y:S01]  /*4a50*/  LDL.LU R227, [R1+0x18] ;  /* 0x0000180001e37983 */ /* 0x000ea20000300800 */
[----:B------:R-:W-:Y:S01]  /*4a60*/  ULDC UR4, c[0x0][0x284] ;  /* 0x0000a10000047ab9 */ /* 0x000fe20000000800 */
[----:B------:R-:W-:Y:S02]  /*4a70*/  ULDC.64 UR20, c[0x0][0x5d0] ;  /* 0x0001740000147ab9 */ /* 0x000fe40000000a00 */
[----:B------:R-:W3:Y:S04]  /*4a80*/  LDL R226, [R1+0x14] ;  /* 0x0000140001e27983 */ /* 0x000ee80000100800 */
[----:B------:R-:W4:Y:S01]  /*4a90*/  LDL R225, [R1+0x4] ;  /* 0x0000040001e17983 */ /* 0x000f220000100800 */
[----:B--2---:R-:W-:Y:S02]  /*4aa0*/  IMAD R36, R227, 0xe0, RZ ;  /* 0x000000e0e3247824 */ /* 0x004fe400078e02ff */
[----:B---3--:R-:W-:-:S03]  /*4ab0*/  IMAD.SHL.U32 R34, R226, 0x40, RZ ;  /* 0x00000040e2227824 */ /* 0x008fc600078e00ff */
[----:B------:R-:W-:Y:S02]  /*4ac0*/  SHF.R.S32.HI R37, RZ, 0x1f, R36 ;  /* 0x0000001fff257819 */ /* 0x000fe40000011424 */
[----:B----4-:R-:W-:Y:S01]  /*4ad0*/  SHF.R.S32.HI R38, RZ, 0x1f, R225 ;  /* 0x0000001fff267819 */ /* 0x010fe200000114e1 */
[----:B0-----:R-:W-:Y:S01]  /*4ae0*/  IMAD.WIDE.U32 R24, R225, UR20, R32 ;  /* 0x00000014e1187c25 */ /* 0x001fe2000f8e0020 */
[----:B------:R-:W-:-:S03]  /*4af0*/  ISETP.GE.AND P0, PT, R34, UR4, PT ;  /* 0x0000000422007c0c */ /* 0x000fc6000bf06270 */
[----:B------:R-:W-:Y:S01]  /*4b00*/  IMAD R26, R38, UR20, RZ ;  /* 0x00000014261a7c24 */ /* 0x000fe2000f8e02ff */
[C---:B------:R-:W-:Y:S02]  /*4b10*/  ISETP.GE.OR P0, PT, R36.reuse, R35, P0 ;  /* 0x000000232400720c */ /* 0x040fe40000706670 */
[----:B------:R-:W-:Y:S01]  /*4b20*/  IADD3 R24, P1, R36, R24, RZ ;  /* 0x0000001824187210 */ /* 0x000fe20007f3e0ff */
[----:B------:R-:W-:-:S05]  /*4b30*/  IMAD R27, R225, UR21, R26 ;  /* 0x00000015e11b7c24 */ /* 0x000fca000f8e021a */
[----:B------:R-:W-:-:S05]  /*4b40*/  IADD3.X R25, R37, R25, R27, P1, !PT ;  /* 0x0000001925197210 */ /* 0x000fca0000ffe41b */
[----:B------:R-:W-:Y:S05]  /*4b50*/  @P0 BRA `(.L_x_40) ;  /* 0x0000008000340947 */ /* 0x000fea0003800000 */
[----:B------:R0:W-:Y:S01]  /*4b60*/  STL.64 [R1+0x28], R2 ;  /* 0x0000280201007387 */ /* 0x0001e20000100a00 */
[----:B------:R-:W1:Y:S01]  /*4b70*/  LDC.64 R28, c[0x0][0x5c8] ;  /* 0x00017200ff1c7b82 */ /* 0x000e620000000a00 */
[----:B------:R-:W-:Y:S02]  /*4b80*/  ULDC.64 UR20, c[0x0][0x5c0] ;  /* 0x0001700000147ab9 */ /* 0x000fe40000000a00 */
[----:B0-----:R-:W2:Y:S01]  /*4b90*/  LDL.64 R2, [R1+0x20] ;  /* 0x0000200001027983 */ /* 0x001ea20000100a00 */
[----:B------:R-:W-:Y:S01]  /*4ba0*/  IMAD R35, R228, -0x2, R35 ;  /* 0xfffffffee4237824 */ /* 0x000fe200078e0223 */
[----:B------:R-:W-:Y:S01]  /*4bb0*/  BSSY B0, `(.L_x_40) ;  /* 0x0000807000007945 */ /* 0x000fe20003800000 */
[----:B------:R-:W-:Y:S02]  /*4bc0*/  IMAD.IADD R34, R229, 0x1, -R34 ;  /* 0x00000001e5227824 */ /* 0x000fe400078e0a22 */
[----:B--2---:R-:W-:Y:S02]  /*4bd0*/  IMAD.WIDE R30, R226, 0x40, R2 ;  /* 0x00000040e21e7825 */ /* 0x004fe400078e0202 */
[----:B------:R0:W5:Y:S02]  /*4be0*/  LDL.LU.64 R2, [R1+0x28] ;  /* 0x0000280001027983 */ /* 0x0001640000300a00 */
[----:B-1----:R-:W-:-:S02]  /*4bf0*/  IMAD R26, R31, R28, RZ ;  /* 0x0000001c1f1a7224 */ /* 0x002fc400078e02ff */
[----:B------:R-:W-:-:S04]  /*4c00*/  IMAD.WIDE.U32 R24, R30, R28, R24 ;  /* 0x0000001c1e187225 */ /* 0x000fc800078e0018 */
[----:B------:R-:W-:Y:S01]  /*4c10*/  IMAD R27, R30, R29, R26 ;  /* 0x0000001d1e1b7224 */ /* 0x000fe200078e021a */
[----:B------:R-:W-:Y:S01]  /*4c20*/  LEA R26, P0, R28, R24, 0x3 ;  /* 0x000000181c1a7211 */ /* 0x000fe200078018ff */
[----:B------:R-:W-:Y:S01]  /*4c30*/  IMAD.IADD R35, R35, 0x1, -R36 ;  /* 0x0000000123237824 */ /* 0x000fe200078e0a24 */
[----:B------:R-:W-:Y:S01]  /*4c40*/  IADD3 R24, P1, R24, UR20, RZ ;  /* 0x0000001418187c10 */ /* 0x000fe2000ff3e0ff */
[----:B------:R-:W-:Y:S01]  /*4c50*/  IMAD.IADD R27, R25, 0x1, R27 ;  /* 0x00000001191b7824 */ /* 0x000fe200078e021b */
[----:B------:R-:W-:-:S04]  /*4c60*/  IADD3 R26, P2, R26, UR20, RZ ;  /* 0x000000141a1a7c10 */ /* 0x000fc8000ff5e0ff */
[----:B------:R-:W-:Y:S02]  /*4c70*/  LEA.HI.X R28, R28, R27, R29, 0x3, P0 ;  /* 0x0000001b1c1c7211 */ /* 0x000fe400000f1c1d */
[----:B------:R-:W-:Y:S02]  /*4c80*/  FSETP.NEU.AND P0, PT, RZ, UR19, PT ;  /* 0x00000013ff007c0b */ /* 0x000fe4000bf0d000 */
[----:B------:R-:W-:Y:S02]  /*4c90*/  IADD3.X R25, R27, UR21, RZ, P1, !PT ;  /* 0x000000151b197c10 */ /* 0x000fe40008ffe4ff */
[----:B------:R-:W-:-:S09]  /*4ca0*/  IADD3.X R27, R28, UR21, RZ, P2, !PT ;  /* 0x000000151c1b7c10 */ /* 0x000fd200097fe4ff */
[----:B0-----:R-:W-:Y:S05]  /*4cb0*/  @!P0 BRA `(.L_x_41) ;  /* 0x0000005c00f88947 */ /* 0x001fea0003800000 */
[----:B------:R-:W-:Y:S01]  /*4cc0*/  ULDC.64 UR20, c[0x0][0x5b8] ;  /* 0x00016e0000147ab9 */ /* 0x000fe20000000a00 */
[----:B------:R-:W-:Y:S01]  /*4cd0*/  ULDC.64 UR22, c[0x0][0x5a8] ;  /* 0x00016a0000167ab9 */ /* 0x000fe20000000a00 */
[C---:B------:R-:W-:Y:S01]  /*4ce0*/  IMAD.WIDE.U32 R32, R225.reuse, UR20, R32 ;  /* 0x00000014e1207c25 */ /* 0x040fe2000f8e0020 */
[----:B------:R-:W-:Y:S03]  /*4cf0*/  BSSY B1, `(.L_x_42) ;  /* 0x0000010000017945 */ /* 0x000fe60003800000 */
[----:B------:R-:W-:Y:S01]  /*4d00*/  IMAD R28, R38, UR20, RZ ;  /* 0x00000014261c7c24 */ /* 0x000fe2000f8e02ff */
[----:B------:R-:W-:Y:S02]  /*4d10*/  IADD3 R32, P0, R36, R32, RZ ;  /* 0x0000002024207210 */ /* 0x000fe40007f1e0ff */
[----:B------:R-:W-:Y:S01]  /*4d20*/  PRMT R36, RZ, 0x7610, R36 ;  /* 0x00007610ff247816 */ /* 0x000fe20000000024 */
[----:B------:R-:W-:Y:S01]  /*4d30*/  IMAD R29, R225, UR21, R28 ;  /* 0x00000015e11d7c24 */ /* 0x000fe2000f8e021c */
[----:B------:R-:W-:-:S04]  /*4d40*/  ULDC.64 UR20, c[0x0][0x5b0] ;  /* 0x00016c0000147ab9 */ /* 0x000fc80000000a00 */
[----:B------:R-:W-:Y:S01]  /*4d50*/  IADD3.X R33, R37, R33, R29, P0, !PT ;  /* 0x0000002125217210 */ /* 0x000fe200007fe41d */
[----:B------:R-:W-:Y:S01]  /*4d60*/  IMAD R37, R31, UR20, RZ ;  /* 0x000000141f257c24 */ /* 0x000fe2000f8e02ff */
[----:B------:R-:W-:Y:S01]  /*4d70*/  ISETP.GE.AND P0, PT, R35, 0x1, PT ;  /* 0x000000012300780c */ /* 0x000fe20003f06270 */
[----:B------:R-:W-:-:S03]  /*4d80*/  IMAD.WIDE.U32 R28, R30, UR20, R32 ;  /* 0x000000141e1c7c25 */ /* 0x000fc6000f8e0020 */
[----:B------:R-:W-:Y:S01]  /*4d90*/  ISETP.LT.OR P4, PT, R34, 0x1, !P0 ;  /* 0x000000012200780c */ /* 0x000fe20004781670 */
[----:B------:R-:W-:Y:S01]  /*4da0*/  IMAD R37, R30, UR21, R37 ;  /* 0x000000151e257c24 */ /* 0x000fe2000f8e0225 */
[----:B------:R-:W-:-:S04]  /*4db0*/  IADD3 R28, P1, R28, UR22, RZ ;  /* 0x000000161c1c7c10 */ /* 0x000fc8000ff3e0ff */
[----:B------:R-:W-:-:S07]  /*4dc0*/  IADD3.X R29, R29, UR23, R37, P1, !PT ;  /* 0x000000171d1d7c10 */ /* 0x000fce0008ffe425 */
[----:B------:R-:W-:Y:S05]  /*4dd0*/  @P4 BRA `(.L_x_43) ;  /* 0x0000000000044947 */ /* 0x000fea0003800000 */
[----:B------:R0:W5:Y:S02]  /*4de0*/  LDG.E.U8 R36, desc[UR30][R28.64] ;  /* 0x0000001e1c247981 */ /* 0x000164000c1e1100 */
.L_x_43:
[----:B------:R-:W-:Y:S05]  /*4df0*/  BSYNC B1 ;  /* 0x0000000000017941 */ /* 0x000fea0003800000 */
.L_x_42:
[----:B-----5:R-:W-:Y:S01]  /*4e00*/  LOP3.LUT R36, R36, 0xff, RZ, 0xc0, !PT ;  /* 0x000000ff24247812 */ /* 0x020fe200078ec0ff */
[----:B------:R-:W-:Y:S01]  /*4e10*/  BSSY B1, `(.L_x_44) ;  /* 0x000000c000017945 */ /* 0x000fe20003800000 */
[----:B------:R-:W-:Y:S02]  /*4e20*/  ISETP.GE.AND P1, PT, R35, 0x2, PT ;  /* 0x000000022300780c */ /* 0x000fe40003f26270 */
[----:B------:R-:W-:Y:S02]  /*4e30*/  F2FP.F16.E4M3.UNPACK_B R36, R36 ;  /* 0x00000024ff24723e */ /* 0x000fe400020006ff */
[----:B------:R-:W-:-:S03]  /*4e40*/  ISETP.LT.OR P2, PT, R34, 0x1, !P1 ;  /* 0x000000012200780c */ /* 0x000fc60004f41670 */
[----:B------:R-:W-:-:S05]  /*4e50*/  HADD2.F32 R36, -RZ, R36.H0_H0 ;  /* 0x20000024ff247230 */ /* 0x000fca0000004100 */
[----:B------:R-:W-:-:S04]  /*4e60*/  FMUL R36, R36, UR19 ;  /* 0x0000001324247c20 */ /* 0x000fc80008400000 */
[----:B------:R-:W-:-:S05]  /*4e70*/  FFMA R36, R223, UR24, R36 ;  /* 0x00000018df247c23 */ /* 0x000fca0008000024 */
[----:B------:R-:W-:Y:S02]  /*4e80*/  F2FP.SATFINITE.E4M3.F32.PACK_AB_MERGE_C R37, RZ, R36, RZ ;  /* 0x00000024ff25723e */ /* 0x000fe400048070ff */
[----:B------:R-:W-:-:S03]  /*4e90*/  PRMT R36, RZ, 0x7610, R36 ;  /* 0x00007610ff247816 */ /* 0x000fc60000000024 */
[----:B------:R1:W-:Y:S01]  /*4ea0*/  @!P4 STG.E.U8 desc[UR30][R24.64], R37 ;  /* 0x000000251800c986 */ /* 0x0003e2000c10111e */
[----:B------:R-:W-:Y:S05]  /*4eb0*/  @P2 BRA `(.L_x_45) ;  /* 0x0000000000042947 */ /* 0x000fea0003800000 */
[----:B------:R2:W5:Y:S02]  /*4ec0*/  LDG.E.U8 R36, desc[UR30][R28.64+0x1] ;  /* 0x0000011e1c247981 */ /* 0x000564000c1e1100 */
.L_x_45:
[----:B------:R-:W-:Y:S05]  /*4ed0*/  BSYNC B1 ;  /* 0x0000000000017941 */ /* 0x000fea0003800000 */
.L_x_44:
[----:B-----5:R-:W-:Y:S01]  /*4ee0*/  LOP3.LUT R36, R36, 0xff, RZ, 0xc0, !PT ;  /* 0x000000ff24247812 */ /* 0x020fe200078ec0ff */
[----:B------:R-:W-:Y:S01]  /*4ef0*/  BSSY B1, `(.L_x_46) ;  /* 0x0000012000017945 */ /* 0x000fe20003800000 */
[----:B-1----:R-:W-:Y:S02]  /*4f00*/  IADD3 R37, P4, R30, 0x8, RZ ;  /* 0x000000081e257810 */ /* 0x002fe40007f9e0ff */
[----:B------:R-:W-:Y:S02]  /*4f10*/  F2FP.F16.E4M3.UNPACK_B R36, R36 ;  /* 0x00000024ff24723e */ /* 0x000fe400020006ff */
[----:B------:R-:W-:Y:S01]  /*4f20*/  ISETP.LT.OR P0, PT, R34, 0x9, !P0 ;  /* 0x000000092200780c */ /* 0x000fe20004701670 */
[----:B------:R-:W-:Y:S02]  /*4f30*/  IMAD.X R30, RZ, RZ, R31, P4 ;  /* 0x000000ffff1e7224 */ /* 0x000fe400020e061f */
[----:B------:R-:W-:Y:S02]  /*4f40*/  HADD2.F32 R36, -RZ, R36.H0_H0 ;  /* 0x20000024ff247230 */ /* 0x000fe40000004100 */
[----:B------:R-:W-:-:S02]  /*4f50*/  IMAD R30, R30, UR20, RZ ;  /* 0x000000141e1e7c24 */ /* 0x000fc4000f8e02ff */
[----:B------:R-:W-:-:S04]  /*4f60*/  IMAD.WIDE.U32 R32, R37, UR20, R32 ;  /* 0x0000001425207c25 */ /* 0x000fc8000f8e0020 */
[----:B------:R-:W-:Y:S01]  /*4f70*/  FMUL R31, R36, UR19 ;  /* 0x00000013241f7c20 */ /* 0x000fe20008400000 */
[----:B------:R-:W-:-:S03]  /*4f80*/  IMAD R37, R37, UR21, R30 ;  /* 0x0000001525257c24 */ /* 0x000fc6000f8e021e */
[----:B------:R-:W-:Y:S01]  /*4f90*/  FFMA R31, R222, UR24, R31 ;  /* 0x00000018de1f7c23 */ /* 0x000fe2000800001f */
[----:B------:R-:W-:Y:S02]  /*4fa0*/  IADD3 R30, P4, R32, UR22, RZ ;  /* 0x00000016201e7c10 */ /* 0x000fe4000ff9e0ff */
[----:B------:R-:W-:Y:S02]  /*4fb0*/  PRMT R32, RZ, 0x7610, R32 ;  /* 0x00007610ff207816 */ /* 0x000fe40000000020 */
[----:B------:R-:W-:Y:S02]  /*4fc0*/  F2FP.SATFINITE.E4M3.F32.PACK_AB_MERGE_C R39, RZ, R31, RZ ;  /* 0x0000001fff27723e */ /* 0x000fe400048070ff */
[----:B------:R-:W-:-:S03]  /*4fd0*/  IADD3.X R31, R33, UR23, R37, P4, !PT ;  /* 0x00000017211f7c10 */ /* 0x000fc6000a7fe425 */
[----:B------:R1:W-:Y:S01]  /*4fe0*/  @!P2 STG.E.U8 desc[UR30][R24.64+0x1], R39 ;  /* 0x000001271800a986 */ /* 0x0003e2000c10111e */
[----:B------:R-:W-:Y:S05]  /*4ff0*/  @P0 BRA `(.L_x_47) ;  /* 0x0000000000040947 */ /* 0x000fea0003800000 */
[----:B------:R3:W5:Y:S02]  /*5000*/  LDG.E.U8 R32, desc[UR30][R30.64] ;  /* 0x0000001e1e207981 */ /* 0x000764000c1e1100 */
.L_x_47:
[----:B------:R-:W-:Y:S05]  /*5010*/  BSYNC B1 ;  /* 0x0000000000017941 */ /* 0x000fea0003800000 */
.L_x_46:
[----:B-----5:R-:W-:Y:S01]  /*5020*/  LOP3.LUT R32, R32, 0xff, RZ, 0xc0, !PT ;  /* 0x000000ff20207812 */ /* 0x020fe200078ec0ff */
[----:B------:R-:W-:Y:S01]  /*5030*/  BSSY B1, `(.L_x_48) ;  /* 0x000000b000017945 */ /* 0x000fe20003800000 */
[----:B------:R-:W-:Y:S02]  /*5040*/  ISETP.LT.OR P1, PT, R34, 0x9, !P1 ;  /* 0x000000092200780c */ /* 0x000fe40004f21670 */
[----:B------:R-:W-:-:S05]  /*5050*/  F2FP.F16.E4M3.UNPACK_B R32, R32 ;  /* 0x00000020ff20723e */ /* 0x000fca00020006ff */
        /* <DEDUP_REMOVED lines=8> */
.L_x_49:
[----:B------:R-:W-:Y:S05]  /*50e0*/  BSYNC B1 ;  /* 0x0000000000017941 */ /* 0x000fea0003800000 */
.L_x_48:
[----:B-----5:R-:W-:Y:S01]  /*50f0*/  LOP3.LUT R32, R32, 0xff, RZ, 0xc0, !PT ;  /* 0x000000ff20207812 */ /* 0x020fe200078ec0ff */
[----:B------:R-:W-:Y:S01]  /*5100*/  BSSY B1, `(.L_x_50) ;  /* 0x000000c000017945 */ /* 0x000fe20003800000 */
[----:B------:R-:W-:Y:S02]  /*5110*/  ISETP.GE.AND P0, PT, R35, 0x9, PT ;  /* 0x000000092300780c */ /* 0x000fe40003f06270 */
[----:B------:R-:W-:Y:S02]  /*5120*/  F2FP.F16.E4M3.UNPACK_B R32, R32 ;  /* 0x00000020ff20723e */ /* 0x000fe400020006ff */
[----:B------:R-:W-:-:S03]  /*5130*/  ISETP.LT.OR P2, PT, R34, 0x1, !P0 ;  /* 0x000000012200780c */ /* 0x000fc60004741670 */
[----:B------:R-:W-:-:S05]  /*5140*/  HADD2.F32 R32, -RZ, R32.H0_H0 ;  /* 0x20000020ff207230 */ /* 0x000fca0000004100 */
[----:B----4-:R-:W-:Y:S01]  /*5150*/  FMUL R33, R32, UR19 ;  /* 0x0000001320217c20 */ /* 0x010fe20008400000 */
[----:B------:R-:W-:-:S03]  /*5160*/  PRMT R32, RZ, 0x7610, R32 ;  /* 0x00007610ff207816 */ /* 0x000fc60000000020 */
[----:B------:R-:W-:-:S05]  /*5170*/  FFMA R33, R220, UR24, R33 ;  /* 0x00000018dc217c23 */ /* 0x000fca0008000021 */
[----:B------:R-:W-:-:S05]  /*5180*/  F2FP.SATFINITE.E4M3.F32.PACK_AB_MERGE_C R33, RZ, R33, RZ ;  /* 0x00000021ff21723e */ /* 0x000fca00048070ff */
[----:B------:R4:W-:Y:S01]  /*5190*/  @!P1 STG.E.U8 desc[UR30][R26.64+0x1], R33 ;  /* 0x000001211a009986 */ /* 0x0009e2000c10111e */
[----:B------:R-:W-:Y:S05]  /*51a0*/  @P2 BRA `(.L_x_51) ;  /* 0x0000000000042947 */ /* 0x000fea0003800000 */
[----:B------:R0:W5:Y:S02]  /*51b0*/  LDG.E.U8 R32, desc[UR30][R28.64+0x8] ;  /* 0x0000081e1c207981 */ /* 0x000164000c1e1100 */
.L_x_51:
[----:B------:R-:W-:Y:S05]  /*51c0*/  BSYNC B1 ;  /* 0x0000000000017941 */ /* 0x000fea0003800000 */
.L_x_50:
        /* <DEDUP_REMOVED lines=8> */
[----:B----4-:R-:W-:Y:S02]  /*5250*/  F2FP.SATFINITE.E4M3.F32.PACK_AB_MERGE_C R33, RZ, R32, RZ ;  /* 0x00000020ff21723e */ /* 0x010fe400048070ff */
[----:B------:R-:W-:-:S03]  /*5260*/  PRMT R32, RZ, 0x7610, R32 ;  /* 0x00007610ff207816 */ /* 0x000fc60000000020 */
[----:B------:R4:W-:Y:S01]  /*5270*/  @!P2 STG.E.U8 desc[UR30][R24.64+0x8], R33 ;  /* 0x000008211800a986 */ /* 0x0009e2000c10111e */
[----:B------:R-:W-:Y:S05]  /*5280*/  @P4 BRA `(.L_x_53) ;  /* 0x0000000000044947 */ /* 0x000fea0003800000 */
[----:B------:R0:W5:Y:S02]  /*5290*/  LDG.E.U8 R32, desc[UR30][R28.64+0x9] ;  /* 0x0000091e1c207981 */ /* 0x000164000c1e1100 */
.L_x_53:
[----:B------:R-:W-:Y:S05]  /*52a0*/  BSYNC B1 ;  /* 0x0000000000017941 */ /* 0x000fea0003800000 */
.L_x_52:
[----:B-----5:R-:W-:Y:S01]  /*52b0*/  LOP3.LUT R32, R32, 0xff, RZ, 0xc0, !PT ;  /* 0x000000ff20207812 */ /* 0x020fe200078ec0ff */
[----:B------:R-:W-:Y:S01]  /*52c0*/  BSSY B1, `(.L_x_54) ;  /* 0x000000b000017945 */ /* 0x000fe20003800000 */
[----:B------:R-:W-:Y:S02]  /*52d0*/  ISETP.LT.OR P0, PT, R34, 0x9, !P0 ;  /* 0x000000092200780c */ /* 0x000fe40004701670 */
[----:B------:R-:W-:-:S05]  /*52e0*/  F2FP.F16.E4M3.UNPACK_B R32, R32 ;  /* 0x00000020ff20723e */ /* 0x000fca00020006ff */
        /* <DEDUP_REMOVED lines=8> */
.L_x_55:
[----:B------:R-:W-:Y:S05]  /*5370*/  BSYNC B1 ;  /* 0x0000000000017941 */ /* 0x000fea0003800000 */
.L_x_54:
[----:B-----5:R-:W-:Y:S01]  /*5380*/  LOP3.LUT R32, R32, 0xff, RZ, 0xc0, !PT ;  /* 0x000000ff20207812 */ /* 0x020fe200078ec0ff */
[----:B------:R-:W-:Y:S01]  /*5390*/  BSSY B1, `(.L_x_56) ;  /* 0x000000b000017945 */ /* 0x000fe20003800000 */
[----:B------:R-:W-:Y:S02]  /*53a0*/  ISETP.LT.OR P1, PT, R34, 0x9, !P1 ;  /* 0x000000092200780c */ /* 0x000fe40004f21670 */
[----:B------:R-:W-:-:S05]  /*53b0*/  F2FP.F16.E4M3.UNPACK_B R32, R32 ;  /* 0x00000020ff20723e */ /* 0x000fca00020006ff */
        /* <DEDUP_REMOVED lines=8> */
.L_x_57:
[----:B------:R-:W-:Y:S05]  /*5440*/  BSYNC B1 ;  /* 0x0000000000017941 */ /* 0x000fea0003800000 */
.L_x_56:
        /* <DEDUP_REMOVED lines=13> */
.L_x_59:
[----:B------:R-:W-:Y:S05]  /*5520*/  BSYNC B1 ;  /* 0x0000000000017941 */ /* 0x000fea0003800000 */
.L_x_58:
        /* <DEDUP_REMOVED lines=13> */
.L_x_61:
[----:B------:R-:W-:Y:S05]  /*5600*/  BSYNC B1 ;  /* 0x0000000000017941 */ /* 0x000fea0003800000 */
.L_x_60:
        /* <DEDUP_REMOVED lines=12> */
.L_x_63:
[----:B------:R-:W-:Y:S05]  /*56d0*/  BSYNC B1 ;  /* 0x0000000000017941 */ /* 0x000fea0003800000 */
.L_x_62:
        /* <DEDUP_REMOVED lines=12> */
.L_x_65:
[----:B------:R-:W-:Y:S05]  /*57a0*/  BSYNC B1 ;  /* 0x0000000000017941 */ /* 0x000fea0003800000 */
.L_x_64:
        /* <DEDUP_REMOVED lines=13> */
.L_x_67:
[----:B------:R-:W-:Y:S05]  /*5880*/  BSYNC B1 ;  /* 0x0000000000017941 */ /* 0x000fea0003800000 */
.L_x_66:
        /* <DEDUP_REMOVED lines=13> */
.L_x_69:
[----:B------:R-:W-:Y:S05]  /*5960*/  BSYNC B1 ;  /* 0x0000000000017941 */ /* 0x000fea0003800000 */
.L_x_68:
        /* <DEDUP_REMOVED lines=12> */
.L_x_71:
[----:B------:R-:W-:Y:S05]  /*5a30*/  BSYNC B1 ;  /* 0x0000000000017941 */ /* 0x000fea0003800000 */
.L_x_70:
        /* <DEDUP_REMOVED lines=12> */
.L_x_73:
[----:B------:R-:W-:Y:S05]  /*5b00*/  BSYNC B1 ;  /* 0x0000000000017941 */ /* 0x000fea0003800000 */
.L_x_72:
        /* <DEDUP_REMOVED lines=13> */
.L_x_75:
[----:B------:R-:W-:Y:S05]  /*5be0*/  BSYNC B1 ;  /* 0x0000000000017941 */ /* 0x000fea0003800000 */
.L_x_74:
        /* <DEDUP_REMOVED lines=13> */
.L_x_77:
[----:B------:R-:W-:Y:S05]  /*5cc0*/  BSYNC B1 ;  /* 0x0000000000017941 */ /* 0x000fea0003800000 */
.L_x_76:
        /* <DEDUP_REMOVED lines=12> */
.L_x_79:
[----:B------:R-:W-:Y:S05]  /*5d90*/  BSYNC B1 ;  /* 0x0000000000017941 */ /* 0x000fea0003800000 */
.L_x_78:
        /* <DEDUP_REMOVED lines=12> */
.L_x_81:
[----:B------:R-:W-:Y:S05]  /*5e60*/  BSYNC B1 ;  /* 0x0000000000017941 */ /* 0x000fea0003800000 */
.L_x_80:
        /* <DEDUP_REMOVED lines=13> */
.L_x_83:
[----:B------:R-:W-:Y:S05]  /*5f40*/  BSYNC B1 ;  /* 0x0000000000017941 */ /* 0x000fea0003800000 */
.L_x_82:
        /* <DEDUP_REMOVED lines=13> */
.L_x_85:
[----:B------:R-:W-:Y:S05]  /*6020*/  BSYNC B1 ;  /* 0x0000000000017941 */ /* 0x000fea0003800000 */
.L_x_84:
        /* <DEDUP_REMOVED lines=12> */
.L_x_87:
[----:B------:R-:W-:Y:S05]  /*60f0*/  BSYNC B1 ;  /* 0x0000000000017941 */ /* 0x000fea0003800000 */
.L_x_86:
        /* <DEDUP_REMOVED lines=12> */
.L_x_89:
[----:B------:R-:W-:Y:S05]  /*61c0*/  BSYNC B1 ;  /* 0x0000000000017941 */ /* 0x000fea0003800000 */
.L_x_88:
        /* <DEDUP_REMOVED lines=13> */
.L_x_91:
[----:B------:R-:W-:Y:S05]  /*62a0*/  BSYNC B1 ;  /* 0x0000000000017941 */ /* 0x000fea0003800000 */
.L_x_90:
        /* <DEDUP_REMOVED lines=13> */
.L_x_93:
[----:B------:R-:W-:Y:S05]  /*6380*/  BSYNC B1 ;  /* 0x0000000000017941 */ /* 0x000fea0003800000 */
.L_x_92:
        /* <DEDUP_REMOVED lines=12> */
.L_x_95:
[----:B------:R-:W-:Y:S05]  /*6450*/  BSYNC B1 ;  /* 0x0000000000017941 */ /* 0x000fea0003800000 */
.L_x_94:
        /* <DEDUP_REMOVED lines=12> */
.L_x_97:
[----:B------:R-:W-:Y:S05]  /*6520*/  BSYNC B1 ;  /* 0x0000000000017941 */ /* 0x000fea0003800000 */
.L_x_96:
        /* <DEDUP_REMOVED lines=13> */
.L_x_99:
[----:B------:R-:W-:Y:S05]  /*6600*/  BSYNC B1 ;  /* 0x0000000000017941 */ /* 0x000fea0003800000 */
.L_x_98:
        /* <DEDUP_REMOVED lines=13> */
.L_x_101:
[----:B------:R-:W-:Y:S05]  /*66e0*/  BSYNC B1 ;  /* 0x0000000000017941 */ /* 0x000fea0003800000 */
.L_x_100:
        /* <DEDUP_REMOVED lines=12> */
.L_x_103:
[----:B------:R-:W-:Y:S05]  /*67b0*/  BSYNC B1 ;  /* 0x0000000000017941 */ /* 0x000fea0003800000 */
.L_x_102:
        /* <DEDUP_REMOVED lines=12> */
.L_x_105:
[----:B------:R-:W-:Y:S05]  /*6880*/  BSYNC B1 ;  /* 0x0000000000017941 */ /* 0x000fea0003800000 */
.L_x_104:
        /* <DEDUP_REMOVED lines=13> */
.L_x_107:
[----:B------:R-:W-:Y:S05]  /*6960*/  BSYNC B1 ;  /* 0x0000000000017941 */ /* 0x000fea0003800000 */
.L_x_106:
        /* <DEDUP_REMOVED lines=13> */
.L_x_109:
[----:B------:R-:W-:Y:S05]  /*6a40*/  BSYNC B1 ;  /* 0x0000000000017941 */ /* 0x000fea0003800000 */
.L_x_108:
        /* <DEDUP_REMOVED lines=12> */
.L_x_111:
[----:B------:R-:W-:Y:S05]  /*6b10*/  BSYNC B1 ;  /* 0x0000000000017941 */ /* 0x000fea0003800000 */
.L_x_110:
        /* <DEDUP_REMOVED lines=12> */
.L_x_113:
[----:B------:R-:W-:Y:S05]  /*6be0*/  BSYNC B1 ;  /* 0x0000000000017941 */ /* 0x000fea0003800000 */
.L_x_112:
        /* <DEDUP_REMOVED lines=13> */
.L_x_115:
[----:B------:R-:W-:Y:S05]  /*6cc0*/  BSYNC B1 ;  /* 0x0000000000017941 */ /* 0x000fea0003800000 */
.L_x_114:
        /* <DEDUP_REMOVED lines=13> */
.L_x_117:
[----:B------:R-:W-:Y:S05]  /*6da0*/  BSYNC B1 ;  /* 0x0000000000017941 */ /* 0x000fea0003800000 */
.L_x_116:
        /* <DEDUP_REMOVED lines=12> */
.L_x_119:
[----:B------:R-:W-:Y:S05]  /*6e70*/  BSYNC B1 ;  /* 0x0000000000017941 */ /* 0x000fea0003800000 */
.L_x_118:
        /* <DEDUP_REMOVED lines=12> */
.L_x_121:
[----:B------:R-:W-:Y:S05]  /*6f40*/  BSYNC B1 ;  /* 0x0000000000017941 */ /* 0x000fea0003800000 */
.L_x_120:
        /* <DEDUP_REMOVED lines=13> */
.L_x_123:
[----:B------:R-:W-:Y:S05]  /*7020*/  BSYNC B1 ;  /* 0x0000000000017941 */ /* 0x000fea0003800000 */
.L_x_122:
        /* <DEDUP_REMOVED lines=13> */
.L_x_125:
[----:B------:R-:W-:Y:S05]  /*7100*/  BSYNC B1 ;  /* 0x0000000000017941 */ /* 0x000fea0003800000 */
.L_x_124:
        /* <DEDUP_REMOVED lines=12> */
.L_x_127:
[----:B------:R-:W-:Y:S05]  /*71d0*/  BSYNC B1 ;  /* 0x0000000000017941 */ /* 0x000fea0003800000 */
.L_x_126:
        /* <DEDUP_REMOVED lines=12> */
.L_x_129:
[----:B------:R-:W-:Y:S05]  /*72a0*/  BSYNC B1 ;  /* 0x0000000000017941 */ /* 0x000fea0003800000 */
.L_x_128:
        /* <DEDUP_REMOVED lines=13> */
.L_x_131:
[----:B------:R-:W-:Y:S05]  /*7380*/  BSYNC B1 ;  /* 0x0000000000017941 */ /* 0x000fea0003800000 */
.L_x_130:
        /* <DEDUP_REMOVED lines=13> */
.L_x_133:
[----:B------:R-:W-:Y:S05]  /*7460*/  BSYNC B1 ;  /* 0x0000000000017941 */ /* 0x000fea0003800000 */
.L_x_132:
        /* <DEDUP_REMOVED lines=12> */
.L_x_135:
[----:B------:R-:W-:Y:S05]  /*7530*/  BSYNC B1 ;  /* 0x0000000000017941 */ /* 0x000fea0003800000 */
.L_x_134:
        /* <DEDUP_REMOVED lines=12> */
.L_x_137:
[----:B------:R-:W-:Y:S05]  /*7600*/  BSYNC B1 ;  /* 0x0000000000017941 */ /* 0x000fea0003800000 */
.L_x_136:
        /* <DEDUP_REMOVED lines=13> */
.L_x_139:
[----:B------:R-:W-:Y:S05]  /*76e0*/  BSYNC B1 ;  /* 0x0000000000017941 */ /* 0x000fea0003800000 */
.L_x_138:
        /* <DEDUP_REMOVED lines=13> */
.L_x_141:
[----:B------:R-:W-:Y:S05]  /*77c0*/  BSYNC B1 ;  /* 0x0000000000017941 */ /* 0x000fea0003800000 */
.L_x_140:
        /* <DEDUP_REMOVED lines=12> */
.L_x_143:
[----:B------:R-:W-:Y:S05]  /*7890*/  BSYNC B1 ;  /* 0x0000000000017941 */ /* 0x000fea0003800000 */
.L_x_142:
        /* <DEDUP_REMOVED lines=12> */
.L_x_145:
[----:B------:R-:W-:Y:S05]  /*7960*/  BSYNC B1 ;  /* 0x0000000000017941 */ /* 0x000fea0003800000 */
.L_x_144:
        /* <DEDUP_REMOVED lines=13> */
.L_x_147:
[----:B------:R-:W-:Y:S05]  /*7a40*/  BSYNC B1 ;  /* 0x0000000000017941 */ /* 0x000fea0003800000 */
.L_x_146:
        /* <DEDUP_REMOVED lines=13> */
.L_x_149:
[----:B------:R-:W-:Y:S05]  /*7b20*/  BSYNC B1 ;  /* 0x0000000000017941 */ /* 0x000fea0003800000 */
.L_x_148:
        /* <DEDUP_REMOVED lines=12> */
.L_x_151:
[----:B------:R-:W-:Y:S05]  /*7bf0*/  BSYNC B1 ;  /* 0x0000000000017941 */ /* 0x000fea0003800000 */
.L_x_150:
        /* <DEDUP_REMOVED lines=12> */
.L_x_153:
[----:B------:R-:W-:Y:S05]  /*7cc0*/  BSYNC B1 ;  /* 0x0000000000017941 */ /* 0x000fea0003800000 */
.L_x_152:
        /* <DEDUP_REMOVED lines=13> */
.L_x_155:
[----:B------:R-:W-:Y:S05]  /*7da0*/  BSYNC B1 ;  /* 0x0000000000017941 */ /* 0x000fea0003800000 */
.L_x_154:
        /* <DEDUP_REMOVED lines=13> */
.L_x_157:
[----:B------:R-:W-:Y:S05]  /*7e80*/  BSYNC B1 ;  /* 0x0000000000017941 */ /* 0x000fea0003800000 */
.L_x_156:
        /* <DEDUP_REMOVED lines=12> */
.L_x_159:
[----:B------:R-:W-:Y:S05]  /*7f50*/  BSYNC B1 ;  /* 0x0000000000017941 */ /* 0x000fea0003800000 */
.L_x_158:
        /* <DEDUP_REMOVED lines=12> */
.L_x_161:
[----:B------:R-:W-:Y:S05]  /*8020*/  BSYNC B1 ;  /* 0x0000000000017941 */ /* 0x000fea0003800000 */
.L_x_160:
        /* <DEDUP_REMOVED lines=13> */
.L_x_163:
[----:B------:R-:W-:Y:S05]  /*8100*/  BSYNC B1 ;  /* 0x0000000000017941 */ /* 0x000fea0003800000 */
.L_x_162:
        /* <DEDUP_REMOVED lines=13> */
.L_x_165:
[----:B------:R-:W-:Y:S05]  /*81e0*/  BSYNC B1 ;  /* 0x0000000000017941 */ /* 0x000fea0003800000 */
.L_x_164:
        /* <DEDUP_REMOVED lines=12> */
.L_x_167:
[----:B------:R-:W-:Y:S05]  /*82b0*/  BSYNC B1 ;  /* 0x0000000000017941 */ /* 0x000fea0003800000 */
.L_x_166:
        /* <DEDUP_REMOVED lines=12> */
.L_x_169:
[----:B------:R-:W-:Y:S05]  /*8380*/  BSYNC B1 ;  /* 0x0000000000017941 */ /* 0x000fea0003800000 */
.L_x_168:
        /* <DEDUP_REMOVED lines=13> */
.L_x_171:
[----:B------:R-:W-:Y:S05]  /*8460*/  BSYNC B1 ;  /* 0x0000000000017941 */ /* 0x000fea0003800000 */
.L_x_170:
        /* <DEDUP_REMOVED lines=13> */
.L_x_173:
[----:B------:R-:W-:Y:S05]  /*8540*/  BSYNC B1 ;  /* 0x0000000000017941 */ /* 0x000fea0003800000 */
.L_x_172:
        /* <DEDUP_REMOVED lines=12> */
.L_x_175:
[----:B------:R-:W-:Y:S05]  /*8610*/  BSYNC B1 ;  /* 0x0000000000017941 */ /* 0x000fea0003800000 */
.L_x_174:
        /* <DEDUP_REMOVED lines=12> */
.L_x_177:
[----:B------:R-:W-:Y:S05]  /*86e0*/  BSYNC B1 ;  /* 0x0000000000017941 */ /* 0x000fea0003800000 */
.L_x_176:
        /* <DEDUP_REMOVED lines=13> */
.L_x_179:
[----:B------:R-:W-:Y:S05]  /*87c0*/  BSYNC B1 ;  /* 0x0000000000017941 */ /* 0x000fea0003800000 */
.L_x_178:
        /* <DEDUP_REMOVED lines=13> */
.L_x_181:
[----:B------:R-:W-:Y:S05]  /*88a0*/  BSYNC B1 ;  /* 0x0000000000017941 */ /* 0x000fea0003800000 */
.L_x_180:
        /* <DEDUP_REMOVED lines=12> */
.L_x_183:
[----:B------:R-:W-:Y:S05]  /*8970*/  BSYNC B1 ;  /* 0x0000000000017941 */ /* 0x000fea0003800000 */
.L_x_182:
        /* <DEDUP_REMOVED lines=12> */
.L_x_185:
[----:B------:R-:W-:Y:S05]  /*8a40*/  BSYNC B1 ;  /* 0x0000000000017941 */ /* 0x000fea0003800000 */
.L_x_184:
        /* <DEDUP_REMOVED lines=13> */
.L_x_187:
[----:B------:R-:W-:Y:S05]  /*8b20*/  BSYNC B1 ;  /* 0x0000000000017941 */ /* 0x000fea0003800000 */
.L_x_186:
        /* <DEDUP_REMOVED lines=13> */
.L_x_189:
[----:B------:R-:W-:Y:S05]  /*8c00*/  BSYNC B1 ;  /* 0x0000000000017941 */ /* 0x000fea0003800000 */
.L_x_188:
        /* <DEDUP_REMOVED lines=12> */
.L_x_191:
[----:B------:R-:W-:Y:S05]  /*8cd0*/  BSYNC B1 ;  /* 0x0000000000017941 */ /* 0x000fea0003800000 */
.L_x_190:
        /* <DEDUP_REMOVED lines=12> */
.L_x_193:
[----:B------:R-:W-:Y:S05]  /*8da0*/  BSYNC B1 ;  /* 0x0000000000017941 */ /* 0x000fea0003800000 */
.L_x_192:
        /* <DEDUP_REMOVED lines=13> */
.L_x_195:
[----:B------:R-:W-:Y:S05]  /*8e80*/  BSYNC B1 ;  /* 0x0000000000017941 */ /* 0x000fea0003800000 */
.L_x_194:
        /* <DEDUP_REMOVED lines=13> */
.L_x_197:
[----:B------:R-:W-:Y:S05]  /*8f60*/  BSYNC B1 ;  /* 0x0000000000017941 */ /* 0x000fea0003800000 */
.L_x_196:
        /* <DEDUP_REMOVED lines=12> */
.L_x_199:
[----:B------:R-:W-:Y:S05]  /*9030*/  BSYNC B1 ;  /* 0x0000000000017941 */ /* 0x000fea0003800000 */
.L_x_198:
        /* <DEDUP_REMOVED lines=12> */
.L_x_201:
[----:B------:R-:W-:Y:S05]  /*9100*/  BSYNC B1 ;  /* 0x0000000000017941 */ /* 0x000fea0003800000 */
.L_x_200:
        /* <DEDUP_REMOVED lines=13> */
.L_x_203:
[----:B------:R-:W-:Y:S05]  /*91e0*/  BSYNC B1 ;  /* 0x0000000000017941 */ /* 0x000fea0003800000 */
.L_x_202:
        /* <DEDUP_REMOVED lines=13> */
.L_x_205:
[----:B------:R-:W-:Y:S05]  /*92c0*/  BSYNC B1 ;  /* 0x0000000000017941 */ /* 0x000fea0003800000 */
.L_x_204:
        /* <DEDUP_REMOVED lines=12> */
.L_x_207:
[----:B------:R-:W-:Y:S05]  /*9390*/  BSYNC B1 ;  /* 0x0000000000017941 */ /* 0x000fea0003800000 */
.L_x_206:
        /* <DEDUP_REMOVED lines=12> */
.L_x_209:
[----:B------:R-:W-:Y:S05]  /*9460*/  BSYNC B1 ;  /* 0x0000000000017941 */ /* 0x000fea0003800000 */
.L_x_208:
        /* <DEDUP_REMOVED lines=13> */
.L_x_211:
[----:B------:R-:W-:Y:S05]  /*9540*/  BSYNC B1 ;  /* 0x0000000000017941 */ /* 0x000fea0003800000 */
.L_x_210:
        /* <DEDUP_REMOVED lines=13> */
.L_x_213:
[----:B------:R-:W-:Y:S05]  /*9620*/  BSYNC B1 ;  /* 0x0000000000017941 */ /* 0x000fea0003800000 */
.L_x_212:
        /* <DEDUP_REMOVED lines=12> */
.L_x_215:
[----:B------:R-:W-:Y:S05]  /*96f0*/  BSYNC B1 ;  /* 0x0000000000017941 */ /* 0x000fea0003800000 */
.L_x_214:
        /* <DEDUP_REMOVED lines=12> */
.L_x_217:
[----:B------:R-:W-:Y:S05]  /*97c0*/  BSYNC B1 ;  /* 0x0000000000017941 */ /* 0x000fea0003800000 */
.L_x_216:
        /* <DEDUP_REMOVED lines=13> */
.L_x_219:
[----:B------:R-:W-:Y:S05]  /*98a0*/  BSYNC B1 ;  /* 0x0000000000017941 */ /* 0x000fea0003800000 */
.L_x_218:
[----:B-----5:R-:W-:Y:S01]  /*98b0*/  LOP3.LUT R32, R32, 0xff, RZ, 0xc0, !PT ;  /* 0x000000ff20207812 */ /* 0x020fe200078ec0ff */
[----:B------:R-:W-:Y:S01]  /*98c0*/  BSSY B1, `(.L_x_220) ;  /* 0x000000c000017945 */ /* 0x000fe20003800000 */
[----:B------:R-:W-:Y:S02]  /*98d0*/  ISETP.GE.AND P1, PT, R35, 0xb2, PT ;  /* 0x000000b22300780c */ /* 0x000fe40003f26270 */
[----:B------:R-:W-:Y:S02]  /*98e0*/  F2FP.F16.E4M3.UNPACK_B R32, R32 ;  /* 0x00000020ff20723e */ /* 0x000fe400020006ff */
[----:B------:R-:W-:-:S03]  /*98f0*/  ISETP.LT.OR P4, PT, R34, 0x1, !P1 ;  /* 0x000000012200780c */ /* 0x000fc60004f81670 */
[----:B------:R-:W-:-:S05]  /*9900*/  HADD2.F32 R32, -RZ, R32.H0_H0 ;  /* 0x20000020ff207230 */ /* 0x000fca0000004100 */
[----:B------:R-:W-:-:S04]  /*9910*/  FMUL R32, R32, UR19 ;  /* 0x0000001320207c20 */ /* 0x000fc80008400000 */
[----:B------:R-:W-:Y:S01]  /*9920*/  FFMA R32, R23, UR24, R32 ;  /* 0x0000001817207c23 */ /* 0x000fe20008000020 */
[----:B------:R-:W-:-:S04]  /*9930*/  PRMT R23, RZ, 0x7610, R23 ;  /* 0x00007610ff177816 */ /* 0x000fc80000000017 */
[----:B----4-:R-:W-:-:S05]  /*9940*/  F2FP.SATFINITE.E4M3.F32.PACK_AB_MERGE_C R33, RZ, R32, RZ ;  /* 0x00000020ff21723e */ /* 0x010fca00048070ff */
[----:B------:R4:W-:Y:S01]  /*9950*/  @!P2 STG.E.U8 desc[UR30][R24.64+0xb0], R33 ;  /* 0x0000b0211800a986 */ /* 0x0009e2000c10111e */
[----:B------:R-:W-:Y:S05]  /*9960*/  @P4 BRA `(.L_x_221) ;  /* 0x0000000000044947 */ /* 0x000fea0003800000 */
[----:B------:R0:W5:Y:S02]  /*9970*/  LDG.E.U8 R23, desc[UR30][R28.64+0xb1] ;  /* 0x0000b11e1c177981 */ /* 0x000164000c1e1100 */
.L_x_221:
[----:B------:R-:W-:Y:S05]  /*9980*/  BSYNC B1 ;  /* 0x0000000000017941 */ /* 0x000fea0003800000 */
.L_x_220:
[----:B-----5:R-:W-:Y:S01]  /*9990*/  LOP3.LUT R23, R23, 0xff, RZ, 0xc0, !PT ;  /* 0x000000ff17177812 */ /* 0x020fe200078ec0ff */
[----:B------:R-:W-:Y:S01]  /*99a0*/  BSSY B1, `(.L_x_222) ;  /* 0x000000b000017945 */ /* 0x000fe20003800000 */
[----:B------:R-:W-:Y:S02]  /*99b0*/  ISETP.LT.OR P0, PT, R34, 0x9, !P0 ;  /* 0x000000092200780c */ /* 0x000fe40004701670 */
[----:B------:R-:W-:-:S05]  /*99c0*/  F2FP.F16.E4M3.UNPACK_B R23, R23 ;  /* 0x00000017ff17723e */ /* 0x000fca00020006ff */
[----:B------:R-:W-:-:S05]  /*99d0*/  HADD2.F32 R23, -RZ, R23.H0_H0 ;  /* 0x20000017ff177230 */ /* 0x000fca0000004100 */
[----:B------:R-:W-:-:S04]  /*99e0*/  FMUL R23, R23, UR19 ;  /* 0x0000001317177c20 */ /* 0x000fc80008400000 */
[----:B------:R-:W-:Y:S01]  /*99f0*/  FFMA R23, R22, UR24, R23 ;  /* 0x0000001816177c23 */ /* 0x000fe20008000017 */
[----:B------:R-:W-:-:S04]  /*9a00*/  PRMT R22, RZ, 0x7610, R22 ;  /* 0x00007610ff167816 */ /* 0x000fc80000000016 */
[----:B------:R-:W-:-:S05]  /*9a10*/  F2FP.SATFINITE.E4M3.F32.PACK_AB_MERGE_C R23, RZ, R23, RZ ;  /* 0x00000017ff17723e */ /* 0x000fca00048070ff */
[----:B------:R0:W-:Y:S01]  /*9a20*/  @!P4 STG.E.U8 desc[UR30][R24.64+0xb1], R23 ;  /* 0x0000b1171800c986 */ /* 0x0001e2000c10111e */
[----:B------:R-:W-:Y:S05]  /*9a30*/  @P0 BRA `(.L_x_223) ;  /* 0x0000000000040947 */ /* 0x000fea0003800000 */
[----:B------:R0:W5:Y:S02]  /*9a40*/  LDG.E.U8 R22, desc[UR30][R30.64+0xb0] ;  /* 0x0000b01e1e167981 */ /* 0x000164000c1e1100 */
.L_x_223:
[----:B------:R-:W-:Y:S05]  /*9a50*/  BSYNC B1 ;  /* 0x0000000000017941 */ /* 0x000fea0003800000 */
.L_x_222:
        /* <DEDUP_REMOVED lines=8> */
[----:B0-----:R-:W-:-:S05]  /*9ae0*/  F2FP.SATFINITE.E4M3.F32.PACK_AB_MERGE_C R23, RZ, R22, RZ ;  /* 0x00000016ff17723e */ /* 0x001fca00048070ff */
[----:B------:R0:W-:Y:S01]  /*9af0*/  @!P0 STG.E.U8 desc[UR30][R26.64+0xb0], R23 ;  /* 0x0000b0171a008986 */ /* 0x0001e2000c10111e */
[----:B------:R-:W-:Y:S05]  /*9b00*/  @P1 BRA `(.L_x_225) ;  /* 0x0000000000041947 */ /* 0x000fea0003800000 */
[----:B------:R0:W5:Y:S02]  /*9b10*/  LDG.E.U8 R21, desc[UR30][R30.64+0xb1] ;  /* 0x0000b11e1e157981 */ /* 0x000164000c1e1100 */
.L_x_225:
[----:B------:R-:W-:Y:S05]  /*9b20*/  BSYNC B1 ;  /* 0x0000000000017941 */ /* 0x000fea0003800000 */
.L_x_224:
        /* <DEDUP_REMOVED lines=13> */
.L_x_227:
[----:B------:R-:W-:Y:S05]  /*9c00*/  BSYNC B1 ;  /* 0x0000000000017941 */ /* 0x000fea0003800000 */
.L_x_226:
        /* <DEDUP_REMOVED lines=13> */
.L_x_229:
[----:B------:R-:W-:Y:S05]  /*9ce0*/  BSYNC B1 ;  /* 0x0000000000017941 */ /* 0x000fea0003800000 */
.L_x_228:
        /* <DEDUP_REMOVED lines=12> */
.L_x_231:
[----:B------:R-:W-:Y:S05]  /*9db0*/  BSYNC B1 ;  /* 0x0000000000017941 */ /* 0x000fea0003800000 */
.L_x_230:
        /* <DEDUP_REMOVED lines=12> */
.L_x_233:
[----:B------:R-:W-:Y:S05]  /*9e80*/  BSYNC B1 ;  /* 0x0000000000017941 */ /* 0x000fea0003800000 */
.L_x_232:
        /* <DEDUP_REMOVED lines=13> */
.L_x_235:
[----:B------:R-:W-:Y:S05]  /*9f60*/  BSYNC B1 ;  /* 0x0000000000017941 */ /* 0x000fea0003800000 */
.L_x_234:
        /* <DEDUP_REMOVED lines=13> */
.L_x_237:
[----:B------:R-:W-:Y:S05]  /*a040*/  BSYNC B1 ;  /* 0x0000000000017941 */ /* 0x000fea0003800000 */
.L_x_236:
        /* <DEDUP_REMOVED lines=12> */
.L_x_239:
[----:B------:R-:W-:Y:S05]  /*a110*/  BSYNC B1 ;  /* 0x0000000000017941 */ /* 0x000fea0003800000 */
.L_x_238:
        /* <DEDUP_REMOVED lines=12> */
.L_x_241:
[----:B------:R-:W-:Y:S05]  /*a1e0*/  BSYNC B1 ;  /* 0x0000000000017941 */ /* 0x000fea0003800000 */
.L_x_240:
        /* <DEDUP_REMOVED lines=13> */
.L_x_243:
[----:B------:R-:W-:Y:S05]  /*a2c0*/  BSYNC B1 ;  /* 0x0000000000017941 */ /* 0x000fea0003800000 */
.L_x_242:
        /* <DEDUP_REMOVED lines=13> */
.L_x_245:
[----:B------:R-:W-:Y:S05]  /*a3a0*/  BSYNC B1 ;  /* 0x0000000000017941 */ /* 0x000fea0003800000 */
.L_x_244:
        /* <DEDUP_REMOVED lines=12> */
.L_x_247:
[----:B------:R-:W-:Y:S05]  /*a470*/  BSYNC B1 ;  /* 0x0000000000017941 */ /* 0x000fea0003800000 */
.L_x_246:
        /* <DEDUP_REMOVED lines=12> */
.L_x_249:
[----:B------:R-:W-:Y:S05]  /*a540*/  BSYNC B1 ;  /* 0x0000000000017941 */ /* 0x000fea0003800000 */
.L_x_248:
        /* <DEDUP_REMOVED lines=13> */
.L_x_251:
[----:B------:R-:W-:Y:S05]  /*a620*/  BSYNC B1 ;  /* 0x0000000000017941 */ /* 0x000fea0003800000 */
.L_x_250:
        /* <DEDUP_REMOVED lines=13> */
.L_x_253:
[----:B------:R-:W-:Y:S05]  /*a700*/  BSYNC B1 ;  /* 0x0000000000017941 */ /* 0x000fea0003800000 */
.L_x_252:
        /* <DEDUP_REMOVED lines=12> */
.L_x_255:
[----:B------:R-:W-:Y:S05]  /*a7d0*/  BSYNC B1 ;  /* 0x0000000000017941 */ /* 0x000fea0003800000 */
.L_x_254:
        /* <DEDUP_REMOVED lines=12> */
.L_x_257:
[----:B------:R-:W-:Y:S05]  /*a8a0*/  BSYNC B1 ;  /* 0x0000000000017941 */ /* 0x000fea0003800000 */
.L_x_256:
        /* <DEDUP_REMOVED lines=13> */
.L_x_259:
[----:B------:R-:W-:Y:S05]  /*a980*/  BSYNC B1 ;  /* 0x0000000000017941 */ /* 0x000fea0003800000 */
.L_x_258:
        /* <DEDUP_REMOVED lines=13> */
.L_x_261:
[----:B------:R-:W-:Y:S05]  /*aa60*/  BSYNC B1 ;  /* 0x0000000000017941 */ /* 0x000fea0003800000 */
.L_x_260:
        /* <DEDUP_REMOVED lines=12> */
.L_x_263:
[----:B------:R-:W-:Y:S05]  /*ab30*/  BSYNC B1 ;  /* 0x0000000000017941 */ /* 0x000fea0003800000 */
.L_x_262:
[----:B-----5:R-:W-:Y:S01]  /*ab40*/  LOP3.LUT R2, R2, 0xff, RZ, 0xc0, !PT ;  /* 0x000000ff02027812 */ /* 0x020fe200078ec0ff */
[----:B------:R-:W-:Y:S01]  /*ab50*/  BSSY B1, `(.L_x_264) ;  /* 0x000000b000017945 */ /* 0x000fe20003800000 */
[----:B------:R-:W-:Y:S02]  /*ab60*/  ISETP.LT.OR P1, PT, R34, 0x9, !P1 ;  /* 0x000000092200780c */ /* 0x000fe40004f21670 */
[----:B------:R-:W-:-:S05]  /*ab70*/  F2FP.F16.E4M3.UNPACK_B R2, R2 ;  /* 0x00000002ff02723e */ /* 0x000fca00020006ff */
[----:B------:R-:W-:-:S05]  /*ab80*/  HADD2.F32 R2, -RZ, R2.H0_H0 ;  /* 0x20000002ff027230 */ /* 0x000fca0000004100 */
[----:B0-----:R-:W-:-:S04]  /*ab90*/  FMUL R3, R2, UR19 ;  /* 0x0000001302037c20 */ /* 0x001fc80008400000 */
[----:B------:R-:W-:Y:S01]  /*aba0*/  FFMA R3, R0, UR24, R3 ;  /* 0x0000001800037c23 */ /* 0x000fe20008000003 */
[----:B------:R-:W-:-:S04]  /*abb0*/  PRMT R0, RZ, 0x7610, R0 ;  /* 0x00007610ff007816 */ /* 0x000fc80000000000 */
[----:B------:R-:W-:-:S05]  /*abc0*/  F2FP.SATFINITE.E4M3.F32.PACK_AB_MERGE_C R3, RZ, R3, RZ ;  /* 0x00000003ff03723e */ /* 0x000fca00048070ff */
[----:B------:R0:W-:Y:S01]  /*abd0*/  @!P0 STG.E.U8 desc[UR30][R26.64+0xd8], R3 ;  /* 0x0000d8031a008986 */ /* 0x0001e2000c10111e */
[----:B------:R-:W-:Y:S05]  /*abe0*/  @P1 BRA `(.L_x_265) ;  /* 0x0000000000041947 */ /* 0x000fea0003800000 */
[----:B------:R0:W5:Y:S02]  /*abf0*/  LDG.E.U8 R0, desc[UR30][R30.64+0xd9] ;  /* 0x0000d91e1e007981 */ /* 0x000164000c1e1100 */
.L_x_265:
[----:B------:R-:W-:Y:S05]  /*ac00*/  BSYNC B1 ;  /* 0x0000000000017941 */ /* 0x000fea0003800000 */
.L_x_264:
[----:B------:R-:W-:Y:S05]  /*ac10*/  @P1 BRA `(.L_x_266) ;  /* 0x0000002000001947 */ /* 0x000fea0003800000 */
[----:B-----5:R-:W-:-:S04]  /*ac20*/  LOP3.LUT R0, R0, 0xff, RZ, 0xc0, !PT ;  /* 0x000000ff00007812 */ /* 0x020fc800078ec0ff */
[----:B------:R-:W-:-:S05]  /*ac30*/  F2FP.F16.E4M3.UNPACK_B R0, R0 ;  /* 0x00000000ff00723e */ /* 0x000fca00020006ff */
[----:B------:R-:W-:-:S05]  /*ac40*/  HADD2.F32 R0, -RZ, R0.H0_H0 ;  /* 0x20000000ff007230 */ /* 0x000fca0000004100 */
[----:B0-----:R-:W-:-:S04]  /*ac50*/  FMUL R3, R0, UR19 ;  /* 0x0000001300037c20 */ /* 0x001fc80008400000 */
[----:B------:R-:W-:-:S05]  /*ac60*/  FFMA R3, R224, UR24, R3 ;  /* 0x00000018e0037c23 */ /* 0x000fca0008000003 */
[----:B------:R-:W-:-:S05]  /*ac70*/  F2FP.SATFINITE.E4M3.F32.PACK_AB_MERGE_C R3, RZ, R3, RZ ;  /* 0x00000003ff03723e */ /* 0x000fca00048070ff */
[----:B------:R0:W-:Y:S01]  /*ac80*/  STG.E.U8 desc[UR30][R26.64+0xd9], R3 ;  /* 0x0000d9031a007986 */ /* 0x0001e2000c10111e */
[----:B------:R-:W-:Y:S05]  /*ac90*/  BRA `(.L_x_266) ;  /* 0x0000001c00e07947 */ /* 0x000fea0003800000 */
.L_x_41:
[C---:B------:R-:W-:Y:S01]  /*aca0*/  ISETP.GE.AND P0, PT, R35.reuse, 0x2, PT ;  /* 0x000000022300780c */ /* 0x040fe20003f06270 */
[----:B------:R-:W-:Y:S01]  /*acb0*/  FMUL R222, R222, UR24 ;  /* 0x00000018dede7c20 */ /* 0x000fe20008400000 */
[----:B------:R-:W-:Y:S01]  /*acc0*/  ISETP.GE.AND P1, PT, R35, 0x1, PT ;  /* 0x000000012300780c */ /* 0x000fe20003f26270 */
[----:B------:R-:W-:Y:S01]  /*acd0*/  FMUL R223, R223, UR24 ;  /* 0x00000018dfdf7c20 */ /* 0x000fe20008400000 */
[----:B------:R-:W-:Y:S01]  /*ace0*/  ISETP.LT.OR P4, PT, R34, 0x1, !P0 ;  /* 0x000000012200780c */ /* 0x000fe20004781670 */
[----:B------:R-:W-:Y:S01]  /*acf0*/  FMUL R220, R220, UR24 ;  /* 0x00000018dcdc7c20 */ /* 0x000fe20008400000 */
[----:B------:R-:W-:Y:S01]  /*ad00*/  ISETP.LT.OR P2, PT, R34, 0x1, !P1 ;  /* 0x000000012200780c */ /* 0x000fe20004f41670 */
[----:B------:R-:W-:Y:S01]  /*ad10*/  FMUL R221, R221, UR24 ;  /* 0x00000018dddd7c20 */ /* 0x000fe20008400000 */
[----:B------:R-:W-:Y:S01]  /*ad20*/  F2FP.SATFINITE.E4M3.F32.PACK_AB_MERGE_C R29, RZ, R222, RZ ;  /* 0x000000deff1d723e */ /* 0x000fe200048070ff */
[----:B------:R-:W-:Y:S01]  /*ad30*/  FMUL R219, R219, UR24 ;  /* 0x00000018dbdb7c20 */ /* 0x000fe20008400000 */
[----:B------:R-:W-:Y:S01]  /*ad40*/  F2FP.SATFINITE.E4M3.F32.PACK_AB_MERGE_C R223, RZ, R223, RZ ;  /* 0x000000dfffdf723e */ /* 0x000fe200048070ff */
[----:B------:R-:W-:Y:S01]  /*ad50*/  FMUL R218, R218, UR24 ;  /* 0x00000018dada7c20 */ /* 0x000fe20008400000 */
[C---:B------:R-:W-:Y:S01]  /*ad60*/  ISETP.LT.OR P0, PT, R34.reuse, 0x9, !P0 ;  /* 0x000000092200780c */ /* 0x040fe20004701670 */
[----:B------:R-:W-:Y:S01]  /*ad70*/  FMUL R217, R217, UR24 ;  /* 0x00000018d9d97c20 */ /* 0x000fe20008400000 */
[----:B------:R-:W-:Y:S01]  /*ad80*/  ISETP.LT.OR P1, PT, R34, 0x9, !P1 ;  /* 0x000000092200780c */ /* 0x000fe20004f21670 */
[----:B------:R-:W-:Y:S01]  /*ad90*/  FMUL R216, R216, UR24 ;  /* 0x00000018d8d87c20 */ /* 0x000fe20008400000 */
[----:B------:R-:W-:Y:S01]  /*ada0*/  F2FP.SATFINITE.E4M3.F32.PACK_AB_MERGE_C R221, RZ, R221, RZ ;  /* 0x000000ddffdd723e */ /* 0x000fe200048070ff */
[----:B------:R0:W-:Y:S01]  /*adb0*/  @!P4 STG.E.U8 desc[UR30][R24.64+0x1], R29 ;  /* 0x0000011d1800c986 */ /* 0x0001e2000c10111e */
[----:B------:R-:W-:Y:S01]  /*adc0*/  ISETP.GE.AND P4, PT, R35, 0x9, PT ;  /* 0x000000092300780c */ /* 0x000fe20003f86270 */
[----:B------:R-:W-:Y:S01]  /*add0*/  FMUL R215, R215, UR24 ;  /* 0x00000018d7d77c20 */ /* 0x000fe20008400000 */
[----:B------:R-:W-:Y:S01]  /*ade0*/  F2FP.SATFINITE.E4M3.F32.PACK_AB_MERGE_C R219, RZ, R219, RZ ;  /* 0x000000dbffdb723e */ /* 0x000fe200048070ff */
[----:B------:R-:W-:Y:S01]  /*adf0*/  @!P2 STG.E.U8 desc[UR30][R24.64], R223 ;  /* 0x000000df1800a986 */ /* 0x000fe2000c10111e */
[----:B------:R-:W-:Y:S01]  /*ae00*/  ISETP.GE.AND P2, PT, R35, 0xa, PT ;  /* 0x0000000a2300780c */ /* 0x000fe20003f46270 */
[----:B------:R-:W-:Y:S01]  /*ae10*/  FMUL R214, R214, UR24 ;  /* 0x00000018d6d67c20 */ /* 0x000fe20008400000 */
[C---:B------:R-:W-:Y:S01]  /*ae20*/  ISETP.LT.OR P5, PT, R34.reuse, 0x1, !P4 ;  /* 0x000000012200780c */ /* 0x040fe200067a1670 */
[----:B------:R-:W-:Y:S01]  /*ae30*/  FMUL R213, R213, UR24 ;  /* 0x00000018d5d57c20 */ /* 0x000fe20008400000 */
[C---:B------:R-:W-:Y:S01]  /*ae40*/  ISETP.LT.OR P6, PT, R34.reuse, 0x1, !P2 ;  /* 0x000000012200780c */ /* 0x040fe200057c1670 */
[----:B------:R-:W-:Y:S01]  /*ae50*/  @!P1 STG.E.U8 desc[UR30][R26.64], R221 ;  /* 0x000000dd1a009986 */ /* 0x000fe2000c10111e */
[----:B------:R-:W-:Y:S01]  /*ae60*/  ISETP.LT.OR P4, PT, R34, 0x9, !P4 ;  /* 0x000000092200780c */ /* 0x000fe20006781670 */
[----:B------:R-:W-:Y:S01]  /*ae70*/  FMUL R212, R212, UR24 ;  /* 0x00000018d4d47c20 */ /* 0x000fe20008400000 */
[----:B0-----:R-:W-:Y:S01]  /*ae80*/  F2FP.SATFINITE.E4M3.F32.PACK_AB_MERGE_C R29, RZ, R220, RZ ;  /* 0x000000dcff1d723e */ /* 0x001fe200048070ff */
[----:B------:R-:W-:Y:S01]  /*ae90*/  FMUL R211, R211, UR24 ;  /* 0x00000018d3d37c20 */ /* 0x000fe20008400000 */
[----:B------:R-:W-:Y:S01]  /*aea0*/  F2FP.SATFINITE.E4M3.F32.PACK_AB_MERGE_C R31, RZ, R218, RZ ;  /* 0x000000daff1f723e */ /* 0x000fe200048070ff */
[----:B------:R-:W-:Y:S01]  /*aeb0*/  FMUL R210, R210, UR24 ;  /* 0x00000018d2d27c20 */ /* 0x000fe20008400000 */
[C---:B------:R-:W-:Y:S01]  /*aec0*/  ISETP.LT.OR P2, PT, R34.reuse, 0x9, !P2 ;  /* 0x000000092200780c */ /* 0x040fe20005741670 */
[----:B------:R0:W-:Y:S01]  /*aed0*/  @!P0 STG.E.U8 desc[UR30][R26.64+0x1], R29 ;  /* 0x0000011d1a008986 */ /* 0x0001e2000c10111e */
[----:B------:R-:W-:Y:S01]  /*aee0*/  ISETP.GE.AND P0, PT, R35, 0x11, PT ;  /* 0x000000112300780c */ /* 0x000fe20003f06270 */
[----:B------:R-:W-:Y:S01]  /*aef0*/  FMUL R209, R209, UR24 ;  /* 0x00000018d1d17c20 */ /* 0x000fe20008400000 */
[----:B------:R-:W-:Y:S01]  /*af00*/  ISETP.GE.AND P1, PT, R35, 0x12, PT ;  /* 0x000000122300780c */ /* 0x000fe20003f26270 */
[----:B------:R-:W-:Y:S01]  /*af10*/  @!P5 STG.E.U8 desc[UR30][R24.64+0x8], R219 ;  /* 0x000008db1800d986 */ /* 0x000fe2000c10111e */
[----:B------:R-:W-:Y:S01]  /*af20*/  ISETP.LT.OR P5, PT, R34, 0x1, !P0 ;  /* 0x000000012200780c */ /* 0x000fe200047a1670 */
[----:B------:R-:W-:Y:S01]  /*af30*/  FMUL R208, R208, UR24 ;  /* 0x00000018d0d07c20 */ /* 0x000fe20008400000 */
[----:B------:R-:W-:Y:S01]  /*af40*/  F2FP.SATFINITE.E4M3.F32.PACK_AB_MERGE_C R217, RZ, R217, RZ ;  /* 0x000000d9ffd9723e */ /* 0x000fe200048070ff */
[----:B------:R1:W-:Y:S01]  /*af50*/  @!P6 STG.E.U8 desc[UR30][R24.64+0x9], R31 ;  /* 0x0000091f1800e986 */ /* 0x0003e2000c10111e */
[----:B------:R-:W-:Y:S01]  /*af60*/  ISETP.LT.OR P6, PT, R34, 0x1, !P1 ;  /* 0x000000012200780c */ /* 0x000fe20004fc1670 */
[----:B------:R-:W-:Y:S01]  /*af70*/  FMUL R207, R207, UR24 ;  /* 0x00000018cfcf7c20 */ /* 0x000fe20008400000 */
[----:B------:R-:W-:Y:S01]  /*af80*/  F2FP.SATFINITE.E4M3.F32.PACK_AB_MERGE_C R215, RZ, R215, RZ ;  /* 0x000000d7ffd7723e */ /* 0x000fe200048070ff */
[----:B------:R-:W-:Y:S01]  /*af90*/  @!P4 STG.E.U8 desc[UR30][R26.64+0x8], R217 ;  /* 0x000008d91a00c986 */ /* 0x000fe2000c10111e */
[----:B0-----:R-:W-:Y:S01]  /*afa0*/  F2FP.SATFINITE.E4M3.F32.PACK_AB_MERGE_C R29, RZ, R216, RZ ;  /* 0x000000d8ff1d723e */ /* 0x001fe200048070ff */
[----:B------:R-:W-:Y:S01]  /*afb0*/  FMUL R206, R206, UR24 ;  /* 0x00000018cece7c20 */ /* 0x000fe20008400000 */
[----:B------:R-:W-:Y:S01]  /*afc0*/  ISETP.GE.AND P4, PT, R35, 0x19, PT ;  /* 0x000000192300780c */ /* 0x000fe20003f86270 */
[----:B------:R-:W-:Y:S01]  /*afd0*/  FMUL R205, R205, UR24 ;  /* 0x00000018cdcd7c20 */ /* 0x000fe20008400000 */
[C---:B------:R-:W-:Y:S01]  /*afe0*/  ISETP.LT.OR P0, PT, R34.reuse, 0x9, !P0 ;  /* 0x000000092200780c */ /* 0x040fe20004701670 */
[----:B------:R0:W-:Y:S01]  /*aff0*/  @!P2 STG.E.U8 desc[UR30][R26.64+0x9], R29 ;  /* 0x0000091d1a00a986 */ /* 0x0001e2000c10111e */
[----:B------:R-:W-:Y:S01]  /*b000*/  ISETP.LT.OR P1, PT, R34, 0x9, !P1 ;  /* 0x000000092200780c */ /* 0x000fe20004f21670 */
[----:B------:R-:W-:Y:S01]  /*b010*/  FMUL R204, R204, UR24 ;  /* 0x00000018cccc7c20 */ /* 0x000fe20008400000 */
[----:B-1----:R-:W-:Y:S01]  /*b020*/  F2FP.SATFINITE.E4M3.F32.PACK_AB_MERGE_C R31, RZ, R214, RZ ;  /* 0x000000d6ff1f723e */ /* 0x002fe200048070ff */
[----:B------:R-:W-:Y:S01]  /*b030*/  @!P5 STG.E.U8 desc[UR30][R24.64+0x10], R215 ;  /* 0x000010d71800d986 */ /* 0x000fe2000c10111e */
[----:B------:R-:W-:Y:S01]  /*b040*/  ISETP.GE.AND P2, PT, R35, 0x1a, PT ;  /* 0x0000001a2300780c */ /* 0x000fe20003f46270 */
[----:B------:R-:W-:Y:S01]  /*b050*/  FMUL R203, R203, UR24 ;  /* 0x00000018cbcb7c20 */ /* 0x000fe20008400000 */
[C---:B------:R-:W-:Y:S01]  /*b060*/  ISETP.LT.OR P5, PT, R34.reuse, 0x1, !P4 ;  /* 0x000000012200780c */ /* 0x040fe200067a1670 */
[----:B------:R1:W-:Y:S01]  /*b070*/  @!P6 STG.E.U8 desc[UR30][R24.64+0x11], R31 ;  /* 0x0000111f1800e986 */ /* 0x0003e2000c10111e */
[----:B------:R-:W-:Y:S01]  /*b080*/  ISETP.LT.OR P6, PT, R34, 0x1, !P2 ;  /* 0x000000012200780c */ /* 0x000fe200057c1670 */
[----:B------:R-:W-:Y:S01]  /*b090*/  FMUL R202, R202, UR24 ;  /* 0x00000018caca7c20 */ /* 0x000fe20008400000 */
[----:B------:R-:W-:Y:S01]  /*b0a0*/  F2FP.SATFINITE.E4M3.F32.PACK_AB_MERGE_C R213, RZ, R213, RZ ;  /* 0x000000d5ffd5723e */ /* 0x000fe200048070ff */
[----:B------:R-:W-:Y:S01]  /*b0b0*/  FMUL R201, R201, UR24 ;  /* 0x00000018c9c97c20 */ /* 0x000fe20008400000 */
[----:B0-----:R-:W-:Y:S01]  /*b0c0*/  F2FP.SATFINITE.E4M3.F32.PACK_AB_MERGE_C R29, RZ, R212, RZ ;  /* 0x000000d4ff1d723e */ /* 0x001fe200048070ff */
[----:B------:R-:W-:Y:S01]  /*b0d0*/  FMUL R200, R200, UR24 ;  /* 0x00000018c8c87c20 */ /* 0x000fe20008400000 */
[----:B------:R-:W-:Y:S01]  /*b0e0*/  F2FP.SATFINITE.E4M3.F32.PACK_AB_MERGE_C R211, RZ, R211, RZ ;  /* 0x000000d3ffd3723e */ /* 0x000fe200048070ff */
[----:B------:R-:W-:Y:S01]  /*b0f0*/  @!P0 STG.E.U8 desc[UR30][R26.64+0x10], R213 ;  /* 0x000010d51a008986 */ /* 0x000fe2000c10111e */
[----:B------:R-:W-:Y:S01]  /*b100*/  ISETP.GE.AND P0, PT, R35, 0x21, PT ;  /* 0x000000212300780c */ /* 0x000fe20003f06270 */
[----:B------:R-:W-:Y:S01]  /*b110*/  FMUL R199, R199, UR24 ;  /* 0x00000018c7c77c20 */ /* 0x000fe20008400000 */
[----:B------:R-:W-:Y:S01]  /*b120*/  ISETP.LT.OR P4, PT, R34, 0x9, !P4 ;  /* 0x000000092200780c */ /* 0x000fe20006781670 */
[----:B------:R0:W-:Y:S01]  /*b130*/  @!P1 STG.E.U8 desc[UR30][R26.64+0x11], R29 ;  /* 0x0000111d1a009986 */ /* 0x0001e2000c10111e */
[----:B-1----:R-:W-:Y:S01]  /*b140*/  F2FP.SATFINITE.E4M3.F32.PACK_AB_MERGE_C R31, RZ, R210, RZ ;  /* 0x000000d2ff1f723e */ /* 0x002fe200048070ff */
[----:B------:R-:W-:Y:S01]  /*b150*/  FMUL R198, R198, UR24 ;  /* 0x00000018c6c67c20 */ /* 0x000fe20008400000 */
[C---:B------:R-:W-:Y:S01]  /*b160*/  ISETP.LT.OR P2, PT, R34.reuse, 0x9, !P2 ;  /* 0x000000092200780c */ /* 0x040fe20005741670 */
        /* <DEDUP_REMOVED lines=219> */
[----:B------:R-:W-:Y:S01]  /*bf20*/  ISETP.LT.OR P1, PT, R34, 0x9, !P1 ;  /* 0x000000092200780c */ /* 0x000fe20004f21670 */
        /* <DEDUP_REMOVED lines=15> */
[C---:B------:R-:W-:Y:S01]  /*c020*/  ISETP.LT.OR P4, PT, R34.reuse, 0x9, !P4 ;  /* 0x000000092200780c */ /* 0x040fe20006781670 */
        /* <DEDUP_REMOVED lines=38> */
[----:B-----5:R-:W-:Y:S01]  /*c290*/  FMUL R2, R2, UR24 ;  /* 0x0000001802027c20 */ /* 0x020fe20008400000 */
[C---:B------:R-:W-:Y:S01]  /*c2a0*/  ISETP.LT.OR P4, PT, R34.reuse, 0x9, !P4 ;  /* 0x000000092200780c */ /* 0x040fe20006781670 */
        /* <DEDUP_REMOVED lines=11> */
[----:B------:R-:W-:-:S02]  /*c360*/  F2FP.SATFINITE.E4M3.F32.PACK_AB_MERGE_C R153, RZ, R153, RZ ;  /* 0x00000099ff99723e */ /* 0x000fc400048070ff */
[----:B0-----:R-:W-:Y:S02]  /*c370*/  F2FP.SATFINITE.E4M3.F32.PACK_AB_MERGE_C R29, RZ, R152, RZ ;  /* 0x00000098ff1d723e */ /* 0x001fe400048070ff */
[----:B------:R-:W-:Y:S01]  /*c380*/  F2FP.SATFINITE.E4M3.F32.PACK_AB_MERGE_C R151, RZ, R151, RZ ;  /* 0x00000097ff97723e */ /* 0x000fe200048070ff */
[----:B------:R-:W-:Y:S01]  /*c390*/  @!P4 STG.E.U8 desc[UR30][R26.64+0x88], R153 ;  /* 0x000088991a00c986 */ /* 0x000fe2000c10111e */
[C---:B------:R-:W-:Y:S02]  /*c3a0*/  ISETP.LT.OR P0, PT, R34.reuse, 0x9, !P0 ;  /* 0x000000092200780c */ /* 0x040fe40004701670 */
[----:B------:R-:W-:Y:S01]  /*c3b0*/  ISETP.LT.OR P5, PT, R34, 0x9, !P5 ;  /* 0x000000092200780c */ /* 0x000fe20006fa1670 */
[----:B------:R0:W-:Y:S01]  /*c3c0*/  @!P2 STG.E.U8 desc[UR30][R26.64+0x89], R29 ;  /* 0x0000891d1a00a986 */ /* 0x0001e2000c10111e */
[----:B-1----:R-:W-:Y:S02]  /*c3d0*/  F2FP.SATFINITE.E4M3.F32.PACK_AB_MERGE_C R31, RZ, R150, RZ ;  /* 0x00000096ff1f723e */ /* 0x002fe400048070ff */
[----:B------:R-:W-:Y:S01]  /*c3e0*/  F2FP.SATFINITE.E4M3.F32.PACK_AB_MERGE_C R149, RZ, R149, RZ ;  /* 0x00000095ff95723e */ /* 0x000fe200048070ff */
[----:B------:R-:W-:Y:S01]  /*c3f0*/  @!P1 STG.E.U8 desc[UR30][R24.64+0x90], R151 ;  /* 0x0000909718009986 */ /* 0x000fe2000c10111e */
[----:B------:R-:W-:-:S02]  /*c400*/  ISETP.GE.AND P1, PT, R35, 0x9a, PT ;  /* 0x0000009a2300780c */ /* 0x000fc40003f26270 */
[----:B------:R-:W-:Y:S01]  /*c410*/  F2FP.SATFINITE.E4M3.F32.PACK_AB_MERGE_C R147, RZ, R147, RZ ;  /* 0x00000093ff93723e */ /* 0x000fe200048070ff */
[----:B------:R1:W-:Y:S01]  /*c420*/  @!P6 STG.E.U8 desc[UR30][R24.64+0x91], R31 ;  /* 0x0000911f1800e986 */ /* 0x0003e2000c10111e */
[----:B------:R-:W-:Y:S02]  /*c430*/  ISETP.GE.AND P6, PT, R35, 0x99, PT ;  /* 0x000000992300780c */ /* 0x000fe40003fc6270 */
[C---:B------:R-:W-:Y:S01]  /*c440*/  ISETP.LT.OR P4, PT, R34.reuse, 0x1, !P1 ;  /* 0x000000012200780c */ /* 0x040fe20004f81670 */
[----:B------:R-:W-:Y:S01]  /*c450*/  @!P0 STG.E.U8 desc[UR30][R26.64+0x90], R149 ;  /* 0x000090951a008986 */ /* 0x000fe2000c10111e */
[C---:B------:R-:W-:Y:S02]  /*c460*/  ISETP.LT.OR P2, PT, R34.reuse, 0x1, !P6 ;  /* 0x000000012200780c */ /* 0x040fe40007741670 */
[----:B0-----:R-:W-:Y:S02]  /*c470*/  F2FP.SATFINITE.E4M3.F32.PACK_AB_MERGE_C R29, RZ, R148, RZ ;  /* 0x00000094ff1d723e */ /* 0x001fe400048070ff */
[----:B------:R-:W-:-:S02]  /*c480*/  ISETP.LT.OR P0, PT, R34, 0x9, !P6 ;  /* 0x000000092200780c */ /* 0x000fc40007701670 */
[----:B------:R-:W-:Y:S01]  /*c490*/  ISETP.LT.OR P1, PT, R34, 0x9, !P1 ;  /* 0x000000092200780c */ /* 0x000fe20004f21670 */
[----:B------:R0:W-:Y:S01]  /*c4a0*/  @!P5 STG.E.U8 desc[UR30][R26.64+0x91], R29 ;  /* 0x0000911d1a00d986 */ /* 0x0001e2000c10111e */
[----:B-1----:R-:W-:Y:S02]  /*c4b0*/  F2FP.SATFINITE.E4M3.F32.PACK_AB_MERGE_C R31, RZ, R146, RZ ;  /* 0x00000092ff1f723e */ /* 0x002fe400048070ff */
[----:B------:R-:W-:Y:S02]  /*c4c0*/  F2FP.SATFINITE.E4M3.F32.PACK_AB_MERGE_C R145, RZ, R145, RZ ;  /* 0x00000091ff91723e */ /* 0x000fe400048070ff */
[----:B------:R-:W-:Y:S01]  /*c4d0*/  F2FP.SATFINITE.E4M3.F32.PACK_AB_MERGE_C R143, RZ, R143, RZ ;  /* 0x0000008fff8f723e */ /* 0x000fe200048070ff */
[----:B------:R-:W-:Y:S01]  /*c4e0*/  @!P2 STG.E.U8 desc[UR30][R24.64+0x98], R147 ;  /* 0x000098931800a986 */ /* 0x000fe2000c10111e */
[C---:B------:R-:W-:Y:S02]  /*c4f0*/  ISETP.GE.AND P2, PT, R35.reuse, 0xa2, PT ;  /* 0x000000a22300780c */ /* 0x040fe40003f46270 */
[----:B------:R-:W-:Y:S01]  /*c500*/  F2FP.SATFINITE.E4M3.F32.PACK_AB_MERGE_C R141, RZ, R141, RZ ;  /* 0x0000008dff8d723e */ /* 0x000fe200048070ff */
[----:B------:R1:W-:Y:S01]  /*c510*/  @!P4 STG.E.U8 desc[UR30][R24.64+0x99], R31 ;  /* 0x0000991f1800c986 */ /* 0x0003e2000c10111e */
[----:B------:R-:W-:-:S02]  /*c520*/  ISETP.GE.AND P4, PT, R35, 0xa1, PT ;  /* 0x000000a12300780c */ /* 0x000fc40003f86270 */
[C---:B------:R-:W-:Y:S01]  /*c530*/  ISETP.LT.OR P6, PT, R34.reuse, 0x1, !P2 ;  /* 0x000000012200780c */ /* 0x040fe200057c1670 */
[----:B------:R-:W-:Y:S01]  /*c540*/  @!P0 STG.E.U8 desc[UR30][R26.64+0x98], R145 ;  /* 0x000098911a008986 */ /* 0x000fe2000c10111e */
[C---:B------:R-:W-:Y:S02]  /*c550*/  ISETP.LT.OR P5, PT, R34.reuse, 0x1, !P4 ;  /* 0x000000012200780c */ /* 0x040fe400067a1670 */
[----:B------:R-:W-:Y:S02]  /*c560*/  ISETP.LT.OR P4, PT, R34, 0x9, !P4 ;  /* 0x000000092200780c */ /* 0x000fe40006781670 */
[----:B0-----:R-:W-:Y:S02]  /*c570*/  F2FP.SATFINITE.E4M3.F32.PACK_AB_MERGE_C R29, RZ, R144, RZ ;  /* 0x00000090ff1d723e */ /* 0x001fe400048070ff */
[C---:B------:R-:W-:Y:S02]  /*c580*/  ISETP.GE.AND P0, PT, R35.reuse, 0xaa, PT ;  /* 0x000000aa2300780c */ /* 0x040fe40003f06270 */
[----:B-1----:R-:W-:Y:S01]  /*c590*/  F2FP.SATFINITE.E4M3.F32.PACK_AB_MERGE_C R31, RZ, R142, RZ ;  /* 0x0000008eff1f723e */ /* 0x002fe200048070ff */
[----:B------:R0:W-:Y:S01]  /*c5a0*/  @!P1 STG.E.U8 desc[UR30][R26.64+0x99], R29 ;  /* 0x0000991d1a009986 */ /* 0x0001e2000c10111e */
[----:B------:R-:W-:-:S02]  /*c5b0*/  ISETP.GE.AND P1, PT, R35, 0xa9, PT ;  /* 0x000000a92300780c */ /* 0x000fc40003f26270 */
[C---:B------:R-:W-:Y:S01]  /*c5c0*/  ISETP.LT.OR P2, PT, R34.reuse, 0x9, !P2 ;  /* 0x000000092200780c */ /* 0x040fe20005741670 */
[----:B------:R-:W-:Y:S01]  /*c5d0*/  @!P5 STG.E.U8 desc[UR30][R24.64+0xa0], R143 ;  /* 0x0000a08f1800d986 */ /* 0x000fe2000c10111e */
[C---:B------:R-:W-:Y:S02]  /*c5e0*/  ISETP.LT.OR P5, PT, R34.reuse, 0x1, !P0 ;  /* 0x000000012200780c */ /* 0x040fe400047a1670 */
[----:B------:R-:W-:Y:S01]  /*c5f0*/  F2FP.SATFINITE.E4M3.F32.PACK_AB_MERGE_C R139, RZ, R139, RZ ;  /* 0x0000008bff8b723e */ /* 0x000fe200048070ff */
[----:B------:R1:W-:Y:S01]  /*c600*/  @!P6 STG.E.U8 desc[UR30][R24.64+0xa1], R31 ;  /* 0x0000a11f1800e986 */ /* 0x0003e2000c10111e */
[----:B------:R-:W-:Y:S02]  /*c610*/  F2FP.SATFINITE.E4M3.F32.PACK_AB_MERGE_C R137, RZ, R137, RZ ;  /* 0x00000089ff89723e */ /* 0x000fe400048070ff */
[C---:B------:R-:W-:Y:S01]  /*c620*/  ISETP.LT.OR P0, PT, R34.reuse, 0x9, !P0 ;  /* 0x000000092200780c */ /* 0x040fe20004701670 */
[----:B------:R-:W-:Y:S01]  /*c630*/  @!P4 STG.E.U8 desc[UR30][R26.64+0xa0], R141 ;  /* 0x0000a08d1a00c986 */ /* 0x000fe2000c10111e */
[----:B------:R-:W-:-:S02]  /*c640*/  ISETP.LT.OR P4, PT, R34, 0x1, !P1 ;  /* 0x000000012200780c */ /* 0x000fc40004f81670 */
[C---:B------:R-:W-:Y:S02]  /*c650*/  ISETP.LT.OR P1, PT, R34.reuse, 0x9, !P1 ;  /* 0x000000092200780c */ /* 0x040fe40004f21670 */
[----:B0-----:R-:W-:Y:S02]  /*c660*/  F2FP.SATFINITE.E4M3.F32.PACK_AB_MERGE_C R29, RZ, R140, RZ ;  /* 0x0000008cff1d723e */ /* 0x001fe400048070ff */
[----:B------:R-:W-:Y:S02]  /*c670*/  F2FP.SATFINITE.E4M3.F32.PACK_AB_MERGE_C R33, RZ, R136, RZ ;  /* 0x00000088ff21723e */ /* 0x000fe400048070ff */
[----:B-1----:R-:W-:Y:S01]  /*c680*/  F2FP.SATFINITE.E4M3.F32.PACK_AB_MERGE_C R31, RZ, R138, RZ ;  /* 0x0000008aff1f723e */ /* 0x002fe200048070ff */
[----:B------:R0:W-:Y:S01]  /*c690*/  @!P2 STG.E.U8 desc[UR30][R26.64+0xa1], R29 ;  /* 0x0000a11d1a00a986 */ /* 0x0001e2000c10111e */
[----:B------:R-:W-:Y:S02]  /*c6a0*/  ISETP.GE.AND P2, PT, R35, 0xb1, PT ;  /* 0x000000b12300780c */ /* 0x000fe40003f46270 */
[----:B------:R-:W-:Y:S01]  /*c6b0*/  F2FP.SATFINITE.E4M3.F32.PACK_AB_MERGE_C R23, RZ, R23, RZ ;  /* 0x00000017ff17723e */ /* 0x000fe200048070ff */
[----:B------:R-:W-:Y:S01]  /*c6c0*/  @!P4 STG.E.U8 desc[UR30][R24.64+0xa8], R139 ;  /* 0x0000a88b1800c986 */ /* 0x000fe2000c10111e */
[----:B------:R-:W-:-:S02]  /*c6d0*/  ISETP.LT.OR P4, PT, R34, 0x1, !P2 ;  /* 0x000000012200780c */ /* 0x000fc40005781670 */
[C---:B------:R-:W-:Y:S01]  /*c6e0*/  ISETP.LT.OR P2, PT, R34.reuse, 0x9, !P2 ;  /* 0x000000092200780c */ /* 0x040fe20005741670 */
[----:B------:R1:W-:Y:S01]  /*c6f0*/  @!P5 STG.E.U8 desc[UR30][R24.64+0xa9], R31 ;  /* 0x0000a91f1800d986 */ /* 0x0003e2000c10111e */
[----:B------:R-:W-:Y:S02]  /*c700*/  F2FP.SATFINITE.E4M3.F32.PACK_AB_MERGE_C R21, RZ, R21, RZ ;  /* 0x00000015ff15723e */ /* 0x000fe400048070ff */
[----:B------:R-:W-:Y:S01]  /*c710*/  F2FP.SATFINITE.E4M3.F32.PACK_AB_MERGE_C R19, RZ, R19, RZ ;  /* 0x00000013ff13723e */ /* 0x000fe200048070ff */
[----:B------:R-:W-:Y:S01]  /*c720*/  @!P1 STG.E.U8 desc[UR30][R26.64+0xa8], R137 ;  /* 0x0000a8891a009986 */ /* 0x000fe2000c10111e */
[----:B------:R-:W-:Y:S02]  /*c730*/  ISETP.GE.AND P1, PT, R35, 0xb2, PT ;  /* 0x000000b22300780c */ /* 0x000fe40003f26270 */
[----:B0-----:R-:W-:Y:S01]  /*c740*/  F2FP.SATFINITE.E4M3.F32.PACK_AB_MERGE_C R29, RZ, R22, RZ ;  /* 0x00000016ff1d723e */ /* 0x001fe200048070ff */
[----:B------:R-:W-:Y:S01]  /*c750*/  @!P0 STG.E.U8 desc[UR30][R26.64+0xa9], R33 ;  /* 0x0000a9211a008986 */ /* 0x000fe2000c10111e */
[----:B------:R-:W-:-:S02]  /*c760*/  ISETP.LT.OR P5, PT, R34, 0x1, !P1 ;  /* 0x000000012200780c */ /* 0x000fc40004fa1670 */
[C---:B------:R-:W-:Y:S01]  /*c770*/  ISETP.GE.AND P0, PT, R35.reuse, 0xb9, PT ;  /* 0x000000b92300780c */ /* 0x040fe20003f06270 */
[----:B------:R0:W-:Y:S01]  /*c780*/  @!P4 STG.E.U8 desc[UR30][R24.64+0xb0], R23 ;  /* 0x0000b0171800c986 */ /* 0x0001e2000c10111e */
[----:B------:R-:W-:Y:S02]  /*c790*/  ISETP.GE.AND P4, PT, R35, 0xba, PT ;  /* 0x000000ba2300780c */ /* 0x000fe40003f86270 */
[C---:B------:R-:W-:Y:S02]  /*c7a0*/  ISETP.LT.OR P1, PT, R34.reuse, 0x9, !P1 ;  /* 0x000000092200780c */ /* 0x040fe40004f21670 */
[C---:B------:R-:W-:Y:S02]  /*c7b0*/  ISETP.LT.OR P6, PT, R34.reuse, 0x1, !P0 ;  /* 0x000000012200780c */ /* 0x040fe400047c1670 */
[----:B-1----:R-:W-:Y:S02]  /*c7c0*/  F2FP.SATFINITE.E4M3.F32.PACK_AB_MERGE_C R31, RZ, R20, RZ ;  /* 0x00000014ff1f723e */ /* 0x002fe400048070ff */
[C---:B------:R-:W-:Y:S01]  /*c7d0*/  ISETP.LT.OR P0, PT, R34.reuse, 0x9, !P0 ;  /* 0x000000092200780c */ /* 0x040fe20004701670 */
[----:B------:R-:W-:Y:S01]  /*c7e0*/  @!P5 STG.E.U8 desc[UR30][R24.64+0xb1], R29 ;  /* 0x0000b11d1800d986 */ /* 0x000fe2000c10111e */
[----:B------:R-:W-:-:S02]  /*c7f0*/  ISETP.LT.OR P5, PT, R34, 0x9, !P4 ;  /* 0x000000092200780c */ /* 0x000fc400067a1670 */
[----:B0-----:R-:W-:Y:S01]  /*c800*/  F2FP.SATFINITE.E4M3.F32.PACK_AB_MERGE_C R23, RZ, R18, RZ ;  /* 0x00000012ff17723e */ /* 0x001fe200048070ff */
[----:B------:R0:W-:Y:S01]  /*c810*/  @!P2 STG.E.U8 desc[UR30][R26.64+0xb0], R21 ;  /* 0x0000b0151a00a986 */ /* 0x0001e2000c10111e */
[C---:B------:R-:W-:Y:S02]  /*c820*/  ISETP.LT.OR P2, PT, R34.reuse, 0x1, !P4 ;  /* 0x000000012200780c */ /* 0x040fe40006741670 */
[C---:B------:R-:W-:Y:S01]  /*c830*/  ISETP.GE.AND P4, PT, R35.reuse, 0xc2, PT ;  /* 0x000000c22300780c */ /* 0x040fe20003f86270 */
[----:B------:R-:W-:Y:S01]  /*c840*/  @!P1 STG.E.U8 desc[UR30][R26.64+0xb1], R31 ;  /* 0x0000b11f1a009986 */ /* 0x000fe2000c10111e */
[----:B------:R-:W-:Y:S02]  /*c850*/  ISETP.GE.AND P1, PT, R35, 0xc1, PT ;  /* 0x000000c12300780c */ /* 0x000fe40003f26270 */
[----:B------:R-:W-:Y:S01]  /*c860*/  F2FP.SATFINITE.E4M3.F32.PACK_AB_MERGE_C R17, RZ, R17, RZ ;  /* 0x00000011ff11723e */ /* 0x000fe200048070ff */
[----:B------:R1:W-:Y:S01]  /*c870*/  @!P6 STG.E.U8 desc[UR30][R24.64+0xb8], R19 ;  /* 0x0000b8131800e986 */ /* 0x0003e2000c10111e */
[----:B------:R-:W-:-:S02]  /*c880*/  ISETP.LT.OR P6, PT, R34, 0x1, !P1 ;  /* 0x000000012200780c */ /* 0x000fc40004fc1670 */
[----:B------:R-:W-:Y:S02]  /*c890*/  F2FP.SATFINITE.E4M3.F32.PACK_AB_MERGE_C R15, RZ, R15, RZ ;  /* 0x0000000fff0f723e */ /* 0x000fe400048070ff */
[----:B0-----:R-:W-:Y:S01]  /*c8a0*/  F2FP.SATFINITE.E4M3.F32.PACK_AB_MERGE_C R21, RZ, R14, RZ ;  /* 0x0000000eff15723e */ /* 0x001fe200048070ff */
[----:B------:R-:W-:Y:S01]  /*c8b0*/  @!P2 STG.E.U8 desc[UR30][R24.64+0xb9], R23 ;  /* 0x0000b9171800a986 */ /* 0x000fe2000c10111e */
[C---:B------:R-:W-:Y:S02]  /*c8c0*/  ISETP.LT.OR P2, PT, R34.reuse, 0x1, !P4 ;  /* 0x000000012200780c */ /* 0x040fe40006741670 */
[----:B------:R-:W-:Y:S01]  /*c8d0*/  ISETP.LT.OR P1, PT, R34, 0x9, !P1 ;  /* 0x000000092200780c */ /* 0x000fe20004f21670 */
[----:B------:R0:W-:Y:S01]  /*c8e0*/  @!P0 STG.E.U8 desc[UR30][R26.64+0xb8], R17 ;  /* 0x0000b8111a008986 */ /* 0x0001e2000c10111e */
[----:B------:R-:W-:Y:S02]  /*c8f0*/  ISETP.GE.AND P0, PT, R35, 0xc9, PT ;  /* 0x000000c92300780c */ /* 0x000fe40003f06270 */
[----:B-1----:R-:W-:-:S02]  /*c900*/  F2FP.SATFINITE.E4M3.F32.PACK_AB_MERGE_C R19, RZ, R16, RZ ;  /* 0x00000010ff13723e */ /* 0x002fc400048070ff */
[----:B------:R-:W-:Y:S02]  /*c910*/  F2FP.SATFINITE.E4M3.F32.PACK_AB_MERGE_C R13, RZ, R13, RZ ;  /* 0x0000000dff0d723e */ /* 0x000fe400048070ff */
[----:B------:R-:W-:Y:S01]  /*c920*/  F2FP.SATFINITE.E4M3.F32.PACK_AB_MERGE_C R11, RZ, R11, RZ ;  /* 0x0000000bff0b723e */ /* 0x000fe200048070ff */
[----:B------:R-:W-:Y:S01]  /*c930*/  @!P5 STG.E.U8 desc[UR30][R26.64+0xb9], R19 ;  /* 0x0000b9131a00d986 */ /* 0x000fe2000c10111e */
[C---:B------:R-:W-:Y:S02]  /*c940*/  ISETP.LT.OR P5, PT, R34.reuse, 0x9, !P4 ;  /* 0x000000092200780c */ /* 0x040fe400067a1670 */
[----:B------:R-:W-:Y:S01]  /*c950*/  ISETP.GE.AND P4, PT, R35, 0xca, PT ;  /* 0x000000ca2300780c */ /* 0x000fe20003f86270 */
[----:B------:R-:W-:Y:S01]  /*c960*/  @!P2 STG.E.U8 desc[UR30][R24.64+0xc1], R21 ;  /* 0x0000c1151800a986 */ /* 0x000fe2000c10111e */
[----:B0-----:R-:W-:Y:S02]  /*c970*/  F2FP.SATFINITE.E4M3.F32.PACK_AB_MERGE_C R17, RZ, R10, RZ ;  /* 0x0000000aff11723e */ /* 0x001fe400048070ff */
[C---:B------:R-:W-:Y:S01]  /*c980*/  ISETP.LT.OR P2, PT, R34.reuse, 0x1, !P4 ;  /* 0x000000012200780c */ /* 0x040fe20006741670 */
[----:B------:R0:W-:Y:S01]  /*c990*/  @!P6 STG.E.U8 desc[UR30][R24.64+0xc0], R15 ;  /* 0x0000c00f1800e986 */ /* 0x0001e2000c10111e */
[----:B------:R-:W-:-:S02]  /*c9a0*/  ISETP.LT.OR P6, PT, R34, 0x1, !P0 ;  /* 0x000000012200780c */ /* 0x000fc400047c1670 */
[C---:B------:R-:W-:Y:S01]  /*c9b0*/  ISETP.LT.OR P0, PT, R34.reuse, 0x9, !P0 ;  /* 0x000000092200780c */ /* 0x040fe20004701670 */
[----:B------:R1:W-:Y:S01]  /*c9c0*/  @!P1 STG.E.U8 desc[UR30][R26.64+0xc0], R13 ;  /* 0x0000c00d1a009986 */ /* 0x0003e2000c10111e */
[----:B------:R-:W-:Y:S02]  /*c9d0*/  ISETP.LT.OR P1, PT, R34, 0x9, !P4 ;  /* 0x000000092200780c */ /* 0x000fe40006721670 */
[----:B------:R-:W-:Y:S02]  /*c9e0*/  ISETP.GE.AND P4, PT, R35, 0xd2, PT ;  /* 0x000000d22300780c */ /* 0x000fe40003f86270 */
[----:B------:R-:W-:Y:S02]  /*c9f0*/  F2FP.SATFINITE.E4M3.F32.PACK_AB_MERGE_C R9, RZ, R9, RZ ;  /* 0x00000009ff09723e */ /* 0x000fe400048070ff */
[----:B------:R-:W-:Y:S02]  /*ca00*/  F2FP.SATFINITE.E4M3.F32.PACK_AB_MERGE_C R7, RZ, R7, RZ ;  /* 0x00000007ff07723e */ /* 0x000fe400048070ff */
[----:B0-----:R-:W-:-:S02]  /*ca10*/  F2FP.SATFINITE.E4M3.F32.PACK_AB_MERGE_C R15, RZ, R12, RZ ;  /* 0x0000000cff0f723e */ /* 0x001fc400048070ff */
[----:B------:R-:W-:Y:S02]  /*ca20*/  F2FP.SATFINITE.E4M3.F32.PACK_AB_MERGE_C R5, RZ, R5, RZ ;  /* 0x00000005ff05723e */ /* 0x000fe400048070ff */
[----:B-1----:R-:W-:Y:S01]  /*ca30*/  F2FP.SATFINITE.E4M3.F32.PACK_AB_MERGE_C R13, RZ, R8, RZ ;  /* 0x00000008ff0d723e */ /* 0x002fe200048070ff */
[----:B------:R-:W-:Y:S01]  /*ca40*/  @!P5 STG.E.U8 desc[UR30][R26.64+0xc1], R15 ;  /* 0x0000c10f1a00d986 */ /* 0x000fe2000c10111e */
[----:B------:R-:W-:-:S03]  /*ca50*/  F2FP.SATFINITE.E4M3.F32.PACK_AB_MERGE_C R3, RZ, R3, RZ ;  /* 0x00000003ff03723e */ /* 0x000fc600048070ff */
[----:B------:R-:W-:Y:S01]  /*ca60*/  @!P2 STG.E.U8 desc[UR30][R24.64+0xc9], R17 ;  /* 0x0000c9111800a986 */ /* 0x000fe2000c10111e */
[----:B------:R-:W-:-:S03]  /*ca70*/  ISETP.GE.AND P2, PT, R35, 0xd1, PT ;  /* 0x000000d12300780c */ /* 0x000fc60003f46270 */
[----:B------:R0:W-:Y:S01]  /*ca80*/  @!P6 STG.E.U8 desc[UR30][R24.64+0xc8], R11 ;  /* 0x0000c80b1800e986 */ /* 0x0001e2000c10111e */
[C---:B------:R-:W-:Y:S02]  /*ca90*/  ISETP.LT.OR P5, PT, R34.reuse, 0x1, !P2 ;  /* 0x000000012200780c */ /* 0x040fe400057a1670 */
[C---:B------:R-:W-:Y:S01]  /*caa0*/  ISETP.LT.OR P6, PT, R34.reuse, 0x1, !P4 ;  /* 0x000000012200780c */ /* 0x040fe200067c1670 */
[----:B------:R1:W-:Y:S01]  /*cab0*/  @!P0 STG.E.U8 desc[UR30][R26.64+0xc8], R9 ;  /* 0x0000c8091a008986 */ /* 0x0003e2000c10111e */
[C---:B------:R-:W-:Y:S02]  /*cac0*/  ISETP.LT.OR P0, PT, R34.reuse, 0x9, !P2 ;  /* 0x000000092200780c */ /* 0x040fe40005701670 */
[C---:B------:R-:W-:Y:S01]  /*cad0*/  ISETP.GE.AND P2, PT, R35.reuse, 0xd9, PT ;  /* 0x000000d92300780c */ /* 0x040fe20003f46270 */
[----:B------:R2:W-:Y:S01]  /*cae0*/  @!P1 STG.E.U8 desc[UR30][R26.64+0xc9], R13 ;  /* 0x0000c90d1a009986 */ /* 0x0005e2000c10111e */
[----:B------:R-:W-:Y:S02]  /*caf0*/  ISETP.GE.AND P1, PT, R35, 0xda, PT ;  /* 0x000000da2300780c */ /* 0x000fe40003f26270 */
[----:B------:R-:W-:-:S02]  /*cb00*/  ISETP.LT.OR P4, PT, R34, 0x9, !P4 ;  /* 0x000000092200780c */ /* 0x000fc40006781670 */
[----:B0-----:R-:W-:Y:S01]  /*cb10*/  F2FP.SATFINITE.E4M3.F32.PACK_AB_MERGE_C R11, RZ, R6, RZ ;  /* 0x00000006ff0b723e */ /* 0x001fe200048070ff */
[----:B------:R0:W-:Y:S01]  /*cb20*/  @!P5 STG.E.U8 desc[UR30][R24.64+0xd0], R7 ;  /* 0x0000d0071800d986 */ /* 0x0001e2000c10111e */
[C---:B------:R-:W-:Y:S02]  /*cb30*/  ISETP.LT.OR P5, PT, R34.reuse, 0x1, !P2 ;  /* 0x000000012200780c */ /* 0x040fe400057a1670 */
[C---:B------:R-:W-:Y:S01]  /*cb40*/  ISETP.LT.OR P2, PT, R34.reuse, 0x9, !P2 ;  /* 0x000000092200780c */ /* 0x040fe20005741670 */
[----:B------:R3:W-:Y:S01]  /*cb50*/  @!P6 STG.E.U8 desc[UR30][R24.64+0xd1], R11 ;  /* 0x0000d10b1800e986 */ /* 0x0007e2000c10111e */
[C---:B------:R-:W-:Y:S02]  /*cb60*/  ISETP.LT.OR P6, PT, R34.reuse, 0x1, !P1 ;  /* 0x000000012200780c */ /* 0x040fe40004fc1670 */
[----:B------:R-:W-:Y:S01]  /*cb70*/  ISETP.LT.OR P1, PT, R34, 0x9, !P1 ;  /* 0x000000092200780c */ /* 0x000fe20004f21670 */
[----:B------:R4:W-:Y:S01]  /*cb80*/  @!P0 STG.E.U8 desc[UR30][R26.64+0xd0], R5 ;  /* 0x0000d0051a008986 */ /* 0x0009e2000c10111e */
[----:B-1----:R-:W-:-:S02]  /*cb90*/  F2FP.SATFINITE.E4M3.F32.PACK_AB_MERGE_C R9, RZ, R2, RZ ;  /* 0x00000002ff09723e */ /* 0x002fc400048070ff */
[----:B--2---:R-:W-:Y:S02]  /*cba0*/  F2FP.SATFINITE.E4M3.F32.PACK_AB_MERGE_C R13, RZ, R224, RZ ;  /* 0x000000e0ff0d723e */ /* 0x004fe400048070ff */
[----:B0-----:R-:W-:Y:S02]  /*cbb0*/  F2FP.SATFINITE.E4M3.F32.PACK_AB_MERGE_C R7, RZ, R4, RZ ;  /* 0x00000004ff07723e */ /* 0x001fe400048070ff */
[----:B---3--:R-:W-:-:S03]  /*cbc0*/  F2FP.SATFINITE.E4M3.F32.PACK_AB_MERGE_C R11, RZ, R0, RZ ;  /* 0x00000000ff0b723e */ /* 0x008fc600048070ff */
[----:B------:R4:W-:Y:S04]  /*cbd0*/  @!P4 STG.E.U8 desc[UR30][R26.64+0xd1], R7 ;  /* 0x0000d1071a00c986 */ /* 0x0009e8000c10111e */
[----:B------:R4:W-:Y:S04]  /*cbe0*/  @!P6 STG.E.U8 desc[UR30][R24.64+0xd9], R9 ;  /* 0x0000d9091800e986 */ /* 0x0009e8000c10111e */
[----:B------:R4:W-:Y:S04]  /*cbf0*/  @!P5 STG.E.U8 desc[UR30][R24.64+0xd8], R3 ;  /* 0x0000d8031800d986 */ /* 0x0009e8000c10111e */
[----:B------:R4:W-:Y:S04]  /*cc00*/  @!P2 STG.E.U8 desc[UR30][R26.64+0xd8], R11 ;  /* 0x0000d80b1a00a986 */ /* 0x0009e8000c10111e */
[----:B------:R4:W-:Y:S02]  /*cc10*/  @!P1 STG.E.U8 desc[UR30][R26.64+0xd9], R13 ;  /* 0x0000d90d1a009986 */ /* 0x0009e4000c10111e */
.L_x_266:
[----:B------:R-:W-:Y:S05]  /*cc20*/  BSYNC B0 ;  /* 0x0000000000007941 */ /* 0x000fea0003800000 */
.L_x_40:
[----:B------:R-:W2:Y:S01]  /*cc30*/  LDL.LU R22, [R1+0xc] ;  /* 0x00000c0001167983 */ /* 0x000ea20000300800 */
[----:B0---4-:R-:W-:Y:S01]  /*cc40*/  IMAD.U32 R3, RZ, RZ, UR16 ;  /* 0x00000010ff037e24 */ /* 0x011fe2000f8e00ff */
[----:B------:R-:W-:Y:S02]  /*cc50*/  ULDC.64 UR20, c[0x0][0x650] ;  /* 0x0001940000147ab9 */ /* 0x000fe40000000a00 */
[----:B------:R-:W4:Y:S01]  /*cc60*/  LDL.LU R19, [R1+0x10] ;  /* 0x0000100001137983 */ /* 0x000f220000300800 */
[----:B-----5:R-:W-:Y:S01]  /*cc70*/  IMAD.U32 R0, RZ, RZ, UR26 ;  /* 0x0000001aff007e24 */ /* 0x020fe2000f8e00ff */
[----:B------:R0:W-:Y:S01]  /*cc80*/  SYNCS.ARRIVE.TRANS64.A1T0 RZ, [R3+UR11], RZ ;  /* 0x000000ff03ff79a7 */ /* 0x0001e2000810000b */
[----:B------:R-:W-:Y:S02]  /*cc90*/  IMAD.U32 R2, RZ, RZ, UR26 ;  /* 0x0000001aff027e24 */ /* 0x000fe4000f8e00ff */
[----:B------:R-:W-:Y:S02]  /*cca0*/  IMAD.MOV.U32 R4, RZ, RZ, -0x1 ;  /* 0xffffffffff047424 */ /* 0x000fe400078e00ff */
[----:B0-----:R-:W-:Y:S01]  /*ccb0*/  IMAD.U32 R3, RZ, RZ, UR7 ;  /* 0x00000007ff037e24 */ /* 0x001fe2000f8e00ff */
[----:B----4-:R-:W-:-:S02]  /*ccc0*/  LEA R19, P0, R0, R19, 0x1 ;  /* 0x0000001300137211 */ /* 0x010fc400078008ff */
[----:B------:R-:W-:Y:S02]  /*ccd0*/  PRMT R0, RZ, 0x7610, R0 ;  /* 0x00007610ff007816 */ /* 0x000fe40000000000 */
[----:B--2---:R-:W-:Y:S01]  /*cce0*/  LEA.HI.X R22, R2, R22, R3, 0x1, P0 ;  /* 0x0000001602167211 */ /* 0x004fe200000f0c03 */
[----:B------:R-:W-:Y:S01]  /*ccf0*/  IMAD.MOV.U32 R2, RZ, RZ, -0x1 ;  /* 0xffffffffff027424 */ /* 0x000fe200078e00ff */
[----:B------:R0:W-:Y:S01]  /*cd00*/  STL [R1+0x10], R19 ;  /* 0x0000101301007387 */ /* 0x0001e20000100800 */
[----:B------:R-:W-:Y:S01]  /*cd10*/  IMAD.MOV.U32 R3, RZ, RZ, -0x1 ;  /* 0xffffffffff037424 */ /* 0x000fe200078e00ff */
[----:B------:R-:W-:Y:S02]  /*cd20*/  ISETP.GE.U32.AND P0, PT, R19, UR20, PT ;  /* 0x0000001413007c0c */ /* 0x000fe4000bf06070 */
[----:B------:R0:W-:Y:S02]  /*cd30*/  STL [R1+0xc], R22 ;  /* 0x00000c1601007387 */ /* 0x0001e40000100800 */
[----:B------:R-:W-:-:S02]  /*cd40*/  ISETP.GE.U32.AND.EX P0, PT, R22, UR21, PT, P0 ;  /* 0x0000001516007c0c */ /* 0x000fc4000bf06100 */
[----:B------:R0:W-:Y:S04]  /*cd50*/  STL [R1+0x14], R4 ;  /* 0x0000140401007387 */ /* 0x0001e80000100800 */
[----:B------:R0:W-:Y:S04]  /*cd60*/  STL [R1+0x4], R2 ;  /* 0x0000040201007387 */ /* 0x0001e80000100800 */
[----:B------:R0:W-:Y:S03]  /*cd70*/  STL [R1+0x18], R3 ;  /* 0x0000180301007387 */ /* 0x0001e60000100800 */
[----:B------:R-:W-:Y:S05]  /*cd80*/  @P0 BRA `(.L_x_267) ;  /* 0x0000000400740947 */ /* 0x000fea0003800000 */
[----:B------:R-:W2:Y:S01]  /*cd90*/  S2R R14, SR_CTAID.X ;  /* 0x00000000000e7919 */ /* 0x000ea20000002500 */
[----:B------:R-:W4:Y:S01]  /*cda0*/  LDC.64 R8, c[0x0][0x628] ;  /* 0x00018a00ff087b82 */ /* 0x000f220000000a00 */
[----:B------:R-:W-:Y:S01]  /*cdb0*/  ULDC UR4, c[0x0][0x150] ;  /* 0x0000540000047ab9 */ /* 0x000fe20000000800 */
[----:B------:R-:W-:Y:S01]  /*cdc0*/  IMAD.MOV.U32 R6, RZ, RZ, R19 ;  /* 0x000000ffff067224 */ /* 0x000fe200078e0013 */
[----:B------:R-:W0:Y:S01]  /*cdd0*/  S2R R16, SR_CTAID.Y ;  /* 0x0000000000107919 */ /* 0x000e220000002600 */
[----:B------:R-:W-:-:S04]  /*cde0*/  IMAD.MOV.U32 R7, RZ, RZ, R22 ;  /* 0x000000ffff077224 */ /* 0x000fc800078e0016 */
[----:B------:R-:W0:Y:S08]  /*cdf0*/  LDC R17, c[0x0][0x144] ;  /* 0x00005100ff117b82 */ /* 0x000e300000000800 */
[----:B------:R-:W0:Y:S08]  /*ce00*/  LDC R10, c[0x0][0x630] ;  /* 0x00018c00ff0a7b82 */ /* 0x000e300000000800 */
[----:B------:R-:W0:Y:S01]  /*ce10*/  LDC.64 R12, c[0x0][0x620] ;  /* 0x00018800ff0c7b82 */ /* 0x000e220000000a00 */
[----:B----4-:R-:W-:-:S04]  /*ce20*/  ISETP.NE.U32.AND P0, PT, R8, RZ, PT ;  /* 0x000000ff0800720c */ /* 0x010fc80003f05070 */
[----:B------:R-:W-:Y:S02]  /*ce30*/  ISETP.NE.AND.EX P0, PT, R9, RZ, PT, P0 ;  /* 0x000000ff0900720c */ /* 0x000fe40003f05300 */
[----:B--2---:R-:W-:-:S05]  /*ce40*/  I2FP.F32.U32 R0, R14 ;  /* 0x0000000e00007245 */ /* 0x004fca0000201000 */
[----:B------:R-:W-:-:S04]  /*ce50*/  FMUL R0, R0, UR4 ;  /* 0x0000000400007c20 */ /* 0x000fc80008400000 */
[----:B------:R2:W4:Y:S02]  /*ce60*/  F2I.U32.TRUNC.NTZ R15, R0 ;  /* 0x00000000000f7305 */ /* 0x000524000020f000 */
[----:B------:R-:W-:Y:S05]  /*ce70*/  @!P0 BRA `(.L_x_268) ;  /* 0x0000000000288947 */ /* 0x000fea0003800000 */
[----:B--2---:R-:W2:Y:S02]  /*ce80*/  LDC R0, c[0x0][0x634] ;  /* 0x00018d00ff007b82 */ /* 0x004ea40000000800 */
[----:B--2---:R-:W-:-:S05]  /*ce90*/  IADD3 R7, P0, R19, R0, RZ ;  /* 0x0000000013077210 */ /* 0x004fca0007f1e0ff */
[----:B------:R-:W-:-:S04]  /*cea0*/  IMAD.X R11, RZ, RZ, R22, P0 ;  /* 0x000000ffff0b7224 */ /* 0x000fc800000e0616 */
[----:B0-----:R-:W-:-:S04]  /*ceb0*/  IMAD.WIDE.U32 R2, R11, R8, RZ ;  /* 0x000000080b027225 */ /* 0x001fc800078e00ff */
[----:B------:R-:W-:-:S04]  /*cec0*/  IMAD.WIDE.U32 R4, P0, R7, R9, R2 ;  /* 0x0000000907047225 */ /* 0x000fc80007800002 */
[----:B------:R-:W-:-:S04]  /*ced0*/  IMAD.WIDE.U32 R2, R7, R8, RZ ;  /* 0x0000000807027225 */ /* 0x000fc800078e00ff */
[----:B------:R-:W-:Y:S01]  /*cee0*/  IMAD.X R7, RZ, RZ, RZ, P0 ;  /* 0x000000ffff077224 */ /* 0x000fe200000e06ff */
[----:B------:R-:W-:Y:S01]  /*cef0*/  IADD3 RZ, P0, R3, R4, RZ ;  /* 0x0000000403ff7210 */ /* 0x000fe20007f1e0ff */
[----:B------:R-:W-:-:S04]  /*cf00*/  IMAD.MOV.U32 R6, RZ, RZ, R5 ;  /* 0x000000ffff067224 */ /* 0x000fc800078e0005 */
[----:B------:R-:W-:-:S08]  /*cf10*/  IMAD.WIDE.U32.X R6, R11, R9, R6, P0 ;  /* 0x000000090b067225 */ /* 0x000fd000000e0406 */
.L_x_268:
[-CC-:B0-----:R-:W-:Y:S01]  /*cf20*/  SHF.R.U64 R11, R6, R10.reuse, R7.reuse ;  /* 0x0000000a060b7219 */ /* 0x181fe20000001207 */
[----:B------:R-:W0:Y:S01]  /*cf30*/  LDC.64 R20, c[0x0][0x640] ;  /* 0x00019000ff147b82 */ /* 0x000e220000000a00 */
[----:B--2---:R-:W-:Y:S01]  /*cf40*/  SHF.R.U32.HI R0, RZ, R10, R7 ;  /* 0x0000000aff007219 */ /* 0x004fe20000011607 */
[----:B------:R-:W-:Y:S01]  /*cf50*/  IMAD.MOV.U32 R2, RZ, RZ, R19 ;  /* 0x000000ffff027224 */ /* 0x000fe200078e0013 */
[----:B------:R-:W-:Y:S01]  /*cf60*/  IADD3 R5, P0, RZ, -R11, RZ ;  /* 0x8000000bff057210 */ /* 0x000fe20007f1e0ff */
[----:B----4-:R-:W-:Y:S01]  /*cf70*/  IMAD.MOV R15, RZ, RZ, -R15 ;  /* 0x000000ffff0f7224 */ /* 0x010fe200078e0a0f */
[----:B------:R-:W-:Y:S01]  /*cf80*/  ULDC UR4, c[0x0][0x154] ;  /* 0x0000550000047ab9 */ /* 0x000fe20000000800 */
[----:B------:R-:W-:Y:S02]  /*cf90*/  IMAD.MOV.U32 R7, RZ, RZ, 0x1 ;  /* 0x00000001ff077424 */ /* 0x000fe400078e00ff */
[----:B------:R-:W2:Y:S01]  /*cfa0*/  LDC R4, c[0x0][0x618] ;  /* 0x00018600ff047b82 */ /* 0x000ea20000000800 */
[----:B------:R-:W-:-:S02]  /*cfb0*/  IMAD.X R3, RZ, RZ, ~R0, P0 ;  /* 0x000000ffff037224 */ /* 0x000fc400000e0e00 */
[----:B------:R-:W-:Y:S02]  /*cfc0*/  IMAD R17, R17, R15, R14 ;  /* 0x0000000f11117224 */ /* 0x000fe400078e020e */
[-C--:B------:R-:W-:Y:S02]  /*cfd0*/  IMAD R0, R3, R12.reuse, RZ ;  /* 0x0000000c03007224 */ /* 0x080fe400078e02ff */
[----:B------:R-:W-:Y:S01]  /*cfe0*/  IMAD.MOV.U32 R3, RZ, RZ, R22 ;  /* 0x000000ffff037224 */ /* 0x000fe200078e0016 */
[----:B------:R-:W4:Y:S01]  /*cff0*/  LDC R6, c[0x0][0x608] ;  /* 0x00018200ff067b82 */ /* 0x000f220000000800 */
[----:B------:R-:W-:-:S04]  /*d000*/  IMAD.WIDE.U32 R2, R5, R12, R2 ;  /* 0x0000000c05027225 */ /* 0x000fc800078e0002 */
[----:B------:R-:W-:-:S03]  /*d010*/  IMAD R5, R5, R13, R0 ;  /* 0x0000000d05057224 */ /* 0x000fc600078e0200 */
[----:B------:R-:W5:Y:S01]  /*d020*/  LDC R18, c[0x0][0x658] ;  /* 0x00019600ff127b82 */ /* 0x000f620000000800 */
[----:B------:R-:W-:Y:S01]  /*d030*/  I2FP.F32.U32 R0, R16 ;  /* 0x0000001000007245 */ /* 0x000fe20000201000 */
[----:B------:R-:W-:Y:S01]  /*d040*/  IMAD.IADD R3, R3, 0x1, R5 ;  /* 0x0000000103037824 */ /* 0x000fe200078e0205 */
[----:B0-----:R-:W-:Y:S01]  /*d050*/  ISETP.NE.U32.AND P0, PT, R20, RZ, PT ;  /* 0x000000ff1400720c */ /* 0x001fe20003f05070 */
[----:B------:R-:W-:Y:S02]  /*d060*/  IMAD.MOV.U32 R5, RZ, RZ, -0x1 ;  /* 0xffffffffff057424 */ /* 0x000fe400078e00ff */
[----:B------:R-:W-:Y:S02]  /*d070*/  FMUL R0, R0, UR4 ;  /* 0x0000000400007c20 */ /* 0x000fe40008400000 */
[----:B------:R-:W0:Y:S01]  /*d080*/  LDC R15, c[0x0][0x148] ;  /* 0x00005200ff0f7b82 */ /* 0x000e220000000800 */
[----:B--2---:R-:W-:Y:S01]  /*d090*/  SHF.R.U64 R10, R2, R4, R3 ;  /* 0x00000004020a7219 */ /* 0x004fe20000001203 */
[----:B------:R2:W0:Y:S01]  /*d0a0*/  F2I.U32.TRUNC.NTZ R13, R0 ;  /* 0x00000000000d7305 */ /* 0x000422000020f000 */
[----:B------:R-:W-:-:S02]  /*d0b0*/  ISETP.NE.AND.EX P0, PT, R21, RZ, PT, P0 ;  /* 0x000000ff1500720c */ /* 0x000fc40003f05300 */
[----:B------:R-:W-:-:S03]  /*d0c0*/  SHF.R.U32.HI R3, RZ, R4, R3 ;  /* 0x00000004ff037219 */ /* 0x000fc60000011603 */
[----:B------:R-:W0:Y:S01]  /*d0d0*/  LDC R14, c[0x0][0x600] ;  /* 0x00018000ff0e7b82 */ /* 0x000e220000000800 */
[-CC-:B----4-:R-:W-:Y:S02]  /*d0e0*/  SHF.R.U64 R8, R10, R6.reuse, R3.reuse ;  /* 0x000000060a087219 */ /* 0x190fe40000001203 */
[----:B------:R-:W-:-:S05]  /*d0f0*/  SHF.R.U32.HI R3, RZ, R6, R3 ;  /* 0x00000006ff037219 */ /* 0x000fca0000011603 */
[----:B------:R-:W4:Y:S01]  /*d100*/  LDC R22, c[0x0][0x648] ;  /* 0x00019200ff167b82 */ /* 0x000f220000000800 */
[-CC-:B-----5:R-:W-:Y:S02]  /*d110*/  SHF.R.U64 R12, R8, R18.reuse, R3.reuse ;  /* 0x00000012080c7219 */ /* 0x1a0fe40000001203 */
[-C--:B------:R-:W-:Y:S02]  /*d120*/  SHF.L.U32 R5, R5, R18.reuse, RZ ;  /* 0x0000001205057219 */ /* 0x080fe400000006ff */
[-C--:B------:R-:W-:Y:S01]  /*d130*/  SHF.R.U32.HI R3, RZ, R18.reuse, R3 ;  /* 0x00000012ff037219 */ /* 0x080fe20000011603 */
[----:B------:R-:W-:Y:S01]  /*d140*/  IMAD.MOV.U32 R2, RZ, RZ, R12 ;  /* 0x000000ffff027224 */ /* 0x000fe200078e000c */
[----:B------:R-:W-:Y:S01]  /*d150*/  SHF.L.U32 R18, R7, R18, RZ ;  /* 0x0000001207127219 */ /* 0x000fe200000006ff */
[----:B------:R-:W0:Y:S01]  /*d160*/  LDC R23, c[0x0][0x638] ;  /* 0x00018e00ff177b82 */ /* 0x000e220000000800 */
[----:B------:R-:W-:-:S07]  /*d170*/  LOP3.LUT R19, RZ, R5, RZ, 0x33, !PT ;  /* 0x00000005ff137212 */ /* 0x000fce00078e33ff */
[----:B-1----:R-:W1:Y:S01]  /*d180*/  LDC R24, c[0x0][0x610] ;  /* 0x00018400ff187b82 */ /* 0x002e620000000800 */
[----:B--2---:R-:W-:Y:S05]  /*d190*/  @!P0 BRA `(.L_x_269) ;  /* 0x0000000000288947 */ /* 0x004fea0003800000 */
        /* <DEDUP_REMOVED lines=10> */
.L_x_269:
[----:B----4-:R-:W-:Y:S01]  /*d240*/  SHF.R.U64 R0, R2, R22, R3 ;  /* 0x0000001602007219 */ /* 0x010fe20000001203 */
[----:B0-----:R-:W-:Y:S01]  /*d250*/  VIADD R7, R14, 0xffffffff ;  /* 0xffffffff0e077836 */ /* 0x001fe20000000000 */
[----:B------:R-:W-:Y:S01]  /*d260*/  LOP3.LUT R5, R8, R19, RZ, 0xc0, !PT ;  /* 0x0000001308057212 */ /* 0x000fe200078ec0ff */
[----:B------:R-:W-:Y:S02]  /*d270*/  IMAD.MOV R13, RZ, RZ, -R13 ;  /* 0x000000ffff0d7224 */ /* 0x000fe400078e0a0d */
[----:B------:R-:W-:Y:S02]  /*d280*/  IMAD.MOV R3, RZ, RZ, -R0 ;  /* 0x000000ffff037224 */ /* 0x000fe400078e0a00 */
[----:B------:R-:W-:Y:S01]  /*d290*/  IMAD R2, R18, R0, R5 ;  /* 0x0000000012027224 */ /* 0x000fe200078e0205 */
[----:B------:R-:W-:Y:S01]  /*d2a0*/  LOP3.LUT R5, R10, R7, RZ, 0xc0, !PT ;  /* 0x000000070a057212 */ /* 0x000fe200078ec0ff */
[----:B------:R-:W-:Y:S02]  /*d2b0*/  @P3 IMAD R17, R15, R13, R16 ;  /* 0x0000000d0f113224 */ /* 0x000fe400078e0210 */
[----:B------:R-:W-:-:S02]  /*d2c0*/  IMAD R0, R3, R23, R12 ;  /* 0x0000001703007224 */ /* 0x000fc400078e020c */
[----:B------:R-:W-:Y:S02]  /*d2d0*/  IMAD.MOV.U32 R4, RZ, RZ, 0x1 ;  /* 0x00000001ff047424 */ /* 0x000fe400078e00ff */
[----:B-1----:R-:W-:Y:S02]  /*d2e0*/  IMAD R2, R2, R24, R17 ;  /* 0x0000001802027224 */ /* 0x002fe400078e0211 */
[----:B------:R-:W-:Y:S01]  /*d2f0*/  IMAD R3, R0, R14, R5 ;  /* 0x0000000e00037224 */ /* 0x000fe200078e0205 */
[----:B------:R-:W-:-:S04]  /*d300*/  PRMT R0, R4, 0x7610, R0 ;  /* 0x0000761004007816 */ /* 0x000fc80000000000 */
[----:B------:R-:W-:Y:S02]  /*d310*/  SEL R4, R3, R2, !P3 ;  /* 0x0000000203047207 */ /* 0x000fe40005800000 */
[----:B------:R-:W-:-:S03]  /*d320*/  SEL R2, R2, R3, !P3 ;  /* 0x0000000302027207 */ /* 0x000fc60005800000 */
[----:B------:R2:W-:Y:S04]  /*d330*/  STL [R1+0x18], R4 ;  /* 0x0000180401007387 */ /* 0x0005e80000100800 */
[----:B------:R2:W-:Y:S04]  /*d340*/  STL [R1+0x4], R11 ;  /* 0x0000040b01007387 */ /* 0x0005e80000100800 */
[----:B------:R2:W-:Y:S02]  /*d350*/  STL [R1+0x14], R2 ;  /* 0x0000140201007387 */ /* 0x0005e40000100800 */
.L_x_267:
[----:B------:R-:W-:Y:S01]  /*d360*/  LOP3.LUT P0, RZ, R0, 0xff, RZ, 0xc0, !PT ;  /* 0x000000ff00ff7812 */ /* 0x000fe2000780c0ff */
[----:B------:R-:W-:-:S12]  /*d370*/  ULOP3.LUT UR13, UR13, 0x1, URZ, 0x3c, !UPT ;  /* 0x000000010d0d7892 */ /* 0x000fd8000f8e3c3f */
[----:B------:R-:W-:Y:S05]  /*d380*/  @P0 BRA `(.L_x_270) ;  /* 0xffffff4400540947 */ /* 0x000fea000383ffff */
[----:B------:R-:W-:Y:S05]  /*d390*/  EXIT ;  /* 0x000000000000794d */ /* 0x000fea0003800000 */
.L_x_18:
[----:B------:R-:W-:-:S08]  /*d3a0*/  ISETP.NE.AND P0, PT, RZ, UR4, PT ;  /* 0x00000004ff007c0c */ /* 0x000fd0000bf05270 */
[----:B0123--:R-:W0:-:S00]  /*d3b0*/  USETMAXREG.DEALLOC.CTAPOOL 0x28 ;  /* 0x00000028000079c8 */ /* 0x00fe0000080e0500 */
[----:B------:R-:W-:Y:S05]  /*d3c0*/  @P0 EXIT ;  /* 0x000000000000094d */ /* 0x000fea0003800000 */
[----:B0-----:R-:W-:Y:S01]  /*d3d0*/  LOP3.LUT P0, RZ, R0, 0xff, RZ, 0xc0, !PT ;  /* 0x000000ff00ff7812 */ /* 0x001fe2000780c0ff */
[----:B------:R-:W-:Y:S02]  /*d3e0*/  IMAD.MOV.U32 R0, RZ, RZ, 0x1 ;  /* 0x00000001ff007424 */ /* 0x000fe400078e00ff */
[----:B------:R-:W-:-:S10]  /*d3f0*/  IMAD.MOV.U32 R9, RZ, RZ, RZ ;  /* 0x000000ffff097224 */ /* 0x000fd400078e00ff */
[----:B------:R-:W-:Y:S05]  /*d400*/  @!P0 BRA `(.L_x_271) ;  /* 0x0000000c005c8947 */ /* 0x000fea0003800000 */
[----:B------:R-:W0:Y:S01]  /*d410*/  S2R R8, SR_CgaCtaId ;  /* 0x0000000000087919 */ /* 0x000e220000008800 */
[----:B------:R-:W-:Y:S01]  /*d420*/  LOP3.LUT P0, RZ, R3, 0x1f, RZ, 0xc0, !PT ;  /* 0x0000001f03ff7812 */ /* 0x000fe2000780c0ff */
[----:B------:R-:W-:Y:S01]  /*d430*/  ULDC UR8, c[0x0][0x658] ;  /* 0x0001960000087ab9 */ /* 0x000fe20000000800 */
[----:B------:R-:W-:Y:S01]  /*d440*/  UMOV UR9, 0xffffffff ;  /* 0xffffffff00097882 */ /* 0x000fe20000000000 */
[----:B------:R-:W-:Y:S01]  /*d450*/  BSSY B0, `(.L_x_271) ;  /* 0x00000d2000007945 */ /* 0x000fe20003800000 */
[----:B------:R-:W-:Y:S01]  /*d460*/  USHF.L.U32 UR9, UR9, UR8, URZ ;  /* 0x0000000809097299 */ /* 0x000fe2000800063f */
[C---:B------:R-:W-:Y:S01]  /*d470*/  ISETP.NE.AND P2, PT, R2.reuse, RZ, PT ;  /* 0x000000ff0200720c */ /* 0x040fe20003f45270 */
[----:B------:R-:W-:Y:S01]  /*d480*/  IMAD.MOV.U32 R10, RZ, RZ, 0x1 ;  /* 0x00000001ff0a7424 */ /* 0x000fe200078e00ff */
[----:B------:R-:W-:Y:S01]  /*d490*/  ISETP.NE.OR P0, PT, R2, RZ, !P0 ;  /* 0x000000ff0200720c */ /* 0x000fe20004705670 */
[----:B------:R-:W-:Y:S01]  /*d4a0*/  IMAD.MOV.U32 R0, RZ, RZ, 0x1 ;  /* 0x00000001ff007424 */ /* 0x000fe200078e00ff */
[----:B------:R-:W-:Y:S01]  /*d4b0*/  ULDC UR4, c[0x0][0x600] ;  /* 0x0001800000047ab9 */ /* 0x000fe20000000800 */
[----:B------:R-:W-:Y:S01]  /*d4c0*/  IMAD.MOV.U32 R9, RZ, RZ, RZ ;  /* 0x000000ffff097224 */ /* 0x000fe200078e00ff */
[----:B------:R-:W-:Y:S01]  /*d4d0*/  UMOV UR10, 0x1 ;  /* 0x00000001000a7882 */ /* 0x000fe20000000000 */
[----:B------:R-:W-:-:S02]  /*d4e0*/  UIADD3 UR24, UR6, 0x1, URZ ;  /* 0x0000000106187890 */ /* 0x000fc4000fffe03f */
[----:B------:R-:W-:Y:S02]  /*d4f0*/  ULOP3.LUT UR25, UR5, 0x2, URZ, 0xfc, !UPT ;  /* 0x0000000205197892 */ /* 0x000fe4000f8efc3f */
[----:B------:R-:W-:Y:S02]  /*d500*/  UIADD3 UR4, UR4, -0x1, URZ ;  /* 0xffffffff04047890 */ /* 0x000fe4000fffe03f */
[----:B------:R-:W-:Y:S02]  /*d510*/  USHF.L.U32 UR19, UR10, UR8, URZ ;  /* 0x000000080a137299 */ /* 0x000fe4000800063f */
[----:B------:R-:W-:Y:S01]  /*d520*/  ULOP3.LUT UR18, URZ, UR9, URZ, 0x33, !UPT ;  /* 0x000000093f127292 */ /* 0x000fe2000f8e333f */
[----:B------:R-:W-:Y:S01]  /*d530*/  ULDC.64 UR22, c[0x0][0x198] ;  /* 0x0000660000167ab9 */ /* 0x000fe20000000a00 */
[----:B0-----:R-:W-:-:S10]  /*d540*/  LOP3.LUT R8, R8, 0x1, RZ, 0xc0, !PT ;  /* 0x0000000108087812 */ /* 0x001fd400078ec0ff */
.L_x_283:
[----:B------:R-:W-:-:S03]  /*d550*/  UMOV UR8, 0xffffffff ;  /* 0xffffffff00087882 */ /* 0x000fc60000000000 */
[----:B01----:R-:W-:Y:S05]  /*d560*/  BRA.DIV UR8, `(.L_x_272) ;  /* 0x0000001608507947 */ /* 0x003fea000b800000 */
[----:B------:R-:W-:-:S13]  /*d570*/  ELECT P1, URZ, PT ;  /* 0x00000000003f782f */ /* 0x000fda0003820000 */
.L_x_304:
[----:B------:R-:W0:Y:S01]  /*d580*/  LDC R2, c[0x0][0x28c] ;  /* 0x0000a300ff027b82 */ /* 0x000e220000000800 */
[----:B------:R-:W-:Y:S01]  /*d590*/  BSSY B1, `(.L_x_273) ;  /* 0x000003e000017945 */ /* 0x000fe20003800000 */
[----:B0-----:R-:W-:-:S13]  /*d5a0*/  ISETP.LT.OR P1, PT, R2, 0x1, !P1 ;  /* 0x000000010200780c */ /* 0x001fda0004f21670 */
[----:B------:R-:W-:Y:S05]  /*d5b0*/  @P1 BRA `(.L_x_274) ;  /* 0x0000000000ec1947 */ /* 0x000fea0003800000 */
[----:B------:R-:W2:Y:S04]  /*d5c0*/  LDL.LU R4, [R1+0x18] ;  /* 0x0000180001047983 */ /* 0x000ea80000300800 */
[----:B------:R-:W3:Y:S01]  /*d5d0*/  LDL.LU R3, [R1+0x14] ;  /* 0x0000140001037983 */ /* 0x000ee20000300800 */
[----:B------:R-:W-:Y:S02]  /*d5e0*/  IMAD.MOV.U32 R13, RZ, RZ, RZ ;  /* 0x000000ffff0d7224 */ /* 0x000fe400078e00ff */
[----:B------:R-:W-:Y:S02]  /*d5f0*/  IMAD.U32 R14, RZ, RZ, UR24 ;  /* 0x00000018ff0e7e24 */ /* 0x000fe4000f8e00ff */
[----:B------:R-:W-:Y:S02]  /*d600*/  IMAD.MOV.U32 R2, RZ, RZ, R0 ;  /* 0x000000ffff027224 */ /* 0x000fe400078e0000 */
[----:B--2---:R-:W-:-:S02]  /*d610*/  IMAD R4, R4, 0x2, R8 ;  /* 0x0000000204047824 */ /* 0x004fc400078e0208 */
[----:B---3--:R-:W-:Y:S02]  /*d620*/  IMAD.SHL.U32 R7, R3, 0x40, RZ ;  /* 0x0000004003077824 */ /* 0x008fe400078e00ff */
[----:B------:R-:W-:Y:S02]  /*d630*/  IMAD.MOV.U32 R3, RZ, RZ, R9 ;  /* 0x000000ffff037224 */ /* 0x000fe400078e0009 */
[----:B------:R-:W-:-:S07]  /*d640*/  IMAD R6, R4, 0x70, RZ ;  /* 0x0000007004067824 */ /* 0x000fce00078e02ff */
.L_x_278:
[----:B------:R-:W0:Y:S01]  /*d650*/  S2R R5, SR_CgaCtaId ;  /* 0x0000000000057919 */ /* 0x000e220000008800 */
[----:B------:R-:W-:-:S04]  /*d660*/  MOV R4, 0x400 ;  /* 0x0000040000047802 */ /* 0x000fc80000000f00 */
[----:B0-----:R-:W-:Y:S02]  /*d670*/  LEA R12, R5, R4, 0x18 ;  /* 0x00000004050c7211 */ /* 0x001fe400078ec0ff */
[----:B------:R-:W-:Y:S01]  /*d680*/  SHF.L.U32 R4, R2, 0x1f, RZ ;  /* 0x0000001f02047819 */ /* 0x000fe200000006ff */
[----:B------:R-:W0:Y:S02]  /*d690*/  @!P2 LDC R5, c[0x0][0x500] ;  /* 0x00014000ff05ab82 */ /* 0x000e240000000800 */
[----:B------:R-:W-:-:S04]  /*d6a0*/  IMAD R11, R3, 0x8, R12 ;  /* 0x00000008030b7824 */ /* 0x000fc800078e020c */
[----:B------:R-:W1:Y:S02]  /*d6b0*/  SYNCS.PHASECHK.TRANS64.TRYWAIT P1, [R11+URZ+0x60], R4 ;  /* 0x000060040b0075a7 */ /* 0x000e64000802017f */
[----:B-1----:R-:W-:Y:S05]  /*d6c0*/  @!P1 BRA `(.L_x_275) ;  /* 0x0000001400189947 */ /* 0x002fea0003800000 */
.L_x_305:
[----:B------:R-:W-:Y:S01]  /*d6d0*/  UPRMT UR8, UR25, 0x9910, URZ ;  /* 0x0000991019087896 */ /* 0x000fe2000800003f */
[----:B0-----:R0:W-:Y:S03]  /*d6e0*/  @!P2 SYNCS.ARRIVE.TRANS64 RZ, [R11+URZ], R5 ;  /* 0x000000050bffa9a7 */ /* 0x0011e6000800003f */
[----:B------:R-:W-:-:S06]  /*d6f0*/  UISETP.NE.AND UP0, UPT, UR8, 0x2, UPT ;  /* 0x000000020800788c */ /* 0x000fcc000bf05270 */
[----:B------:R-:W-:-:S13]  /*d700*/  PLOP3.LUT P1, PT, PT, PT, UP0, 0x80, 0x0 ;  /* 0x000000000000781c */ /* 0x000fda0003f2f008 */
[----:B0-----:R-:W-:Y:S05]  /*d710*/  @P1 BRA `(.L_x_276) ;  /* 0x0000000000041947 */ /* 0x001fea0003800000 */
[----:B------:R-:W-:Y:S01]  /*d720*/  BPT.TRAP 0x1 ;  /* 0x000000040000795c */ /* 0x000fe20000300000 */
.L_x_276:
[----:B------:R-:W-:Y:S05]  /*d730*/  @P0 BRA `(.L_x_277) ;  /* 0x0000000000040947 */ /* 0x000fea0003800000 */
[----:B------:R-:W-:Y:S01]  /*d740*/  BPT.TRAP 0x1 ;  /* 0x000000040000795c */ /* 0x000fe20000300000 */
.L_x_277:
[----:B------:R-:W2:Y:S01]  /*d750*/  LDL R15, [R1+0x4] ;  /* 0x00000400010f7983 */ /* 0x000ea20000100800 */
[----:B-1----:R-:W-:Y:S01]  /*d760*/  IMAD R4, R3, 0x2, R8 ;  /* 0x0000000203047824 */ /* 0x002fe200078e0208 */
[----:B------:R-:W-:Y:S01]  /*d770*/  R2UR UR20, R7 ;  /* 0x00000000071472ca */ /* 0x000fe200000e0000 */
[--C-:B------:R-:W-:Y:S01]  /*d780*/  IMAD R5, R3, 0x1000, R12.reuse ;  /* 0x0000100003057824 */ /* 0x100fe200078e020c */
[----:B------:R-:W-:Y:S01]  /*d790*/  R2UR UR9, R11 ;  /* 0x000000000b0972ca */ /* 0x000fe200000e0000 */
[----:B------:R-:W-:Y:S01]  /*d7a0*/  IMAD R4, R4, 0x1c00, R12 ;  /* 0x00001c0004047824 */ /* 0x000fe200078e020c */
[----:B------:R-:W-:Y:S01]  /*d7b0*/  UIADD3 UR14, UP0, UR22, 0xf0, URZ ;  /* 0x000000f0160e7890 */ /* 0x000fe2000ff1e03f */
[----:B------:R-:W-:Y:S01]  /*d7c0*/  VIADD R14, R14, 0xffffffff ;  /* 0xffffffff0e0e7836 */ /* 0x000fe20000000000 */
[----:B------:R-:W-:Y:S01]  /*d7d0*/  R2UR UR8, R5 ;  /* 0x00000000050872ca */ /* 0x000fe200000e0000 */
[----:B------:R-:W-:Y:S01]  /*d7e0*/  UIADD3 UR28, UP1, UR22, 0x1f0, URZ ;  /* 0x000001f0161c7890 */ /* 0x000fe2000ff3e03f */
[----:B------:R-:W-:Y:S01]  /*d7f0*/  R2UR UR11, R4 ;  /* 0x00000000040b72ca */ /* 0x000fe200000e0000 */
[----:B------:R-:W-:Y:S01]  /*d800*/  UIADD3.X UR15, URZ, UR23, URZ, UP0, !UPT ;  /* 0x000000173f0f7290 */ /* 0x000fe200087fe43f */
[----:B------:R-:W-:Y:S01]  /*d810*/  R2UR UR10, R13 ;  /* 0x000000000d0a72ca */ /* 0x000fe200000e0000 */
[----:B------:R-:W-:Y:S01]  /*d820*/  VIADD R3, R3, 0x1 ;  /* 0x0000000103037836 */ /* 0x000fe20000000000 */
[----:B------:R-:W-:Y:S01]  /*d830*/  R2UR UR21, R6 ;  /* 0x00000000061572ca */ /* 0x000fe200000e0000 */
[----:B------:R-:W-:Y:S01]  /*d840*/  UIADD3.X UR29, URZ, UR23, URZ, UP1, !UPT ;  /* 0x000000173f1d7290 */ /* 0x000fe20008ffe43f */
[----:B------:R-:W-:Y:S01]  /*d850*/  ISETP.GT.AND P4, PT, R14, 0x1, PT ;  /* 0x000000010e00780c */ /* 0x000fe20003f84270 */
[----:B------:R-:W-:Y:S01]  /*d860*/  UMOV UR16, 0x0 ;  /* 0x0000000000107882 */ /* 0x000fe20000000000 */
[----:B------:R-:W-:Y:S01]  /*d870*/  UMOV UR17, 0x10000000 ;  /* 0x1000000000117882 */ /* 0x000fe20000000000 */
[----:B------:R-:W-:Y:S01]  /*d880*/  ISETP.NE.AND P1, PT, R3, 0xc, PT ;  /* 0x0000000c0300780c */ /* 0x000fe20003f25270 */
[----:B------:R-:W-:Y:S01]  /*d890*/  UMOV UR30, 0x30000 ;  /* 0x00030000001e7882 */ /* 0x000fe20000000000 */
[----:B------:R-:W-:Y:S01]  /*d8a0*/  UIADD3 UR8, UR8, 0x200, URZ ;  /* 0x0000020008087890 */ /* 0x000fe2000fffe03f */
[----:B------:R-:W-:Y:S01]  /*d8b0*/  VIADD R13, R13, 0x40 ;  /* 0x000000400d0d7836 */ /* 0x000fe20000000000 */
[----:B------:R-:W-:Y:S01]  /*d8c0*/  UIADD3 UR13, UR11, 0xc200, URZ ;  /* 0x0000c2000b0d7890 */ /* 0x000fe2000fffe03f */
[----:B------:R-:W-:-:S02]  /*d8d0*/  SEL R5, RZ, 0x1, P1 ;  /* 0x00000001ff057807 */ /* 0x000fc40000800000 */
[----:B------:R-:W-:Y:S01]  /*d8e0*/  UMOV UR11, UR20 ;  /* 0x00000014000b7c82 */ /* 0x000fe20008000000 */
[----:B------:R-:W-:Y:S02]  /*d8f0*/  SEL R3, R3, RZ, P1 ;  /* 0x000000ff03037207 */ /* 0x000fe40000800000 */
[----:B------:R-:W-:Y:S02]  /*d900*/  LOP3.LUT R2, R2, R5, RZ, 0x3c, !PT ;  /* 0x0000000502027212 */ /* 0x000fe400078e3cff */
[----:B--2---:R-:W-:-:S13]  /*d910*/  R2UR UR12, R15 ;  /* 0x000000000f0c72ca */ /* 0x004fda00000e0000 */
[----:B------:R0:W-:Y:S02]  /*d920*/  UTMALDG.3D [UR8], [UR14], desc[UR16] ;  /* 0x000010080e0075b4 */ /* 0x0001e40008011000 */
[----:B0-----:R-:W-:Y:S01]  /*d930*/  UMOV UR8, UR13 ;  /* 0x0000000d00087c82 */ /* 0x001fe20008000000 */
[----:B------:R-:W-:Y:S02]  /*d940*/  UMOV UR11, UR21 ;  /* 0x00000015000b7c82 */ /* 0x000fe40008000000 */
[----:B------:R0:W-:Y:S02]  /*d950*/  UTMALDG.3D.MULTICAST [UR8], [UR28], UR30, desc[UR16] ;  /* 0x000010081c0073b4 */ /* 0x0001e4000801181e */
[----:B0-----:R-:W-:Y:S05]  /*d960*/  @P4 BRA `(.L_x_278) ;  /* 0xfffffffc00384947 */ /* 0x001fea000383ffff */
.L_x_274:
[----:B------:R-:W-:Y:S05]  /*d970*/  BSYNC B1 ;  /* 0x0000000000017941 */ /* 0x000fea0003800000 */
.L_x_273:
[----:B------:R-:W2:Y:S01]  /*d980*/  LDL.LU R16, [R1+0xc] ;  /* 0x00000c0001107983 */ /* 0x000ea20000300800 */
[----:B------:R-:W-:Y:S01]  /*d990*/  LOP3.LUT P5, RZ, R10, 0xff, RZ, 0xc0, !PT ;  /* 0x000000ff0aff7812 */ /* 0x000fe200078ac0ff */
[----:B------:R-:W-:Y:S01]  /*d9a0*/  VIADD R4, R9, UR6 ;  /* 0x0000000609047c36 */ /* 0x000fe20008000000 */
[----:B------:R-:W-:Y:S01]  /*d9b0*/  UISETP.GE.U32.AND UP0, UPT, UR6, 0xc, UPT ;  /* 0x0000000c0600788c */ /* 0x000fe2000bf06070 */
[----:B------:R-:W3:Y:S01]  /*d9c0*/  LDL.LU R15, [R1+0x10] ;  /* 0x00001000010f7983 */ /* 0x000ee20000300800 */
[----:B------:R-:W-:Y:S01]  /*d9d0*/  IMAD.U32 R6, RZ, RZ, UR6 ;  /* 0x00000006ff067e24 */ /* 0x000fe2000f8e00ff */
[----:B------:R-:W-:Y:S01]  /*d9e0*/  ULDC.64 UR8, c[0x0][0x650] ;  /* 0x0001940000087ab9 */ /* 0x000fe20000000a00 */
[----:B------:R-:W-:Y:S01]  /*d9f0*/  ISETP.GT.U32.AND P1, PT, R4, 0xb, PT ;  /* 0x0000000b0400780c */ /* 0x000fe20003f24070 */
[----:B------:R-:W-:Y:S01]  /*da00*/  BSSY B1, `(.L_x_279) ;  /* 0x0000074000017945 */ /* 0x000fe20003800000 */
[----:B------:R-:W-:Y:S02]  /*da10*/  PLOP3.LUT P4, PT, PT, PT, UP0, 0x80, 0x0 ;  /* 0x000000000000781c */ /* 0x000fe40003f8f008 */
[----:B------:R-:W-:-:S02]  /*da20*/  ISETP.LT.U32.AND P1, PT, R6, 0xc, P1 ;  /* 0x0000000c0600780c */ /* 0x000fc40000f21070 */
[----:B------:R-:W-:Y:S01]  /*da30*/  PRMT R10, RZ, 0x7610, R10 ;  /* 0x00007610ff0a7816 */ /* 0x000fe2000000000a */
[----:B------:R-:W0:Y:S01]  /*da40*/  @P5 S2R R3, SR_CgaCtaId ;  /* 0x0000000000035919 */ /* 0x000e220000008800 */
[----:B------:R-:W-:-:S04]  /*da50*/  @P5 MOV R2, 0x400 ;  /* 0x0000040000025802 */ /* 0x000fc80000000f00 */
[----:B0-----:R-:W-:Y:S01]  /*da60*/  @P5 LEA R5, R3, R2, 0x18 ;  /* 0x0000000203055211 */ /* 0x001fe200078ec0ff */
[----:B------:R-:W-:-:S03]  /*da70*/  IMAD.WIDE.U32 R2, R4, -0x55555555, RZ ;  /* 0xaaaaaaab04027825 */ /* 0x000fc600078e00ff */
[----:B------:R0:W-:Y:S01]  /*da80*/  @P5 SYNCS.ARRIVE.TRANS64.A1T0 RZ, [R5+URZ+0xf8], RZ ;  /* 0x0000f8ff05ff59a7 */ /* 0x0001e2000810003f */
[----:B------:R-:W-:Y:S02]  /*da90*/  PRMT R2, RZ, 0x7610, R2 ;  /* 0x00007610ff027816 */ /* 0x000fe40000000002 */
[----:B0-----:R-:W-:Y:S02]  /*daa0*/  SHF.R.U32.HI R5, RZ, 0x3, R3 ;  /* 0x00000003ff057819 */ /* 0x001fe40000011603 */
[----:B------:R-:W-:-:S03]  /*dab0*/  SEL R3, RZ, 0x1, !P1 ;  /* 0x00000001ff037807 */ /* 0x000fc60004800000 */
[----:B------:R-:W-:Y:S01]  /*dac0*/  IMAD R9, R5, -0xc, R4 ;  /* 0xfffffff405097824 */ /* 0x000fe200078e0204 */
[----:B------:R-:W-:Y:S01]  /*dad0*/  LOP3.LUT R0, R0, R3, RZ, 0x3c, !PT ;  /* 0x0000000300007212 */ /* 0x000fe200078e3cff */
[----:B------:R-:W-:Y:S02]  /*dae0*/  IMAD.MOV.U32 R4, RZ, RZ, -0x1 ;  /* 0xffffffffff047424 */ /* 0x000fe400078e00ff */
[----:B------:R-:W-:Y:S01]  /*daf0*/  IMAD.MOV.U32 R3, RZ, RZ, -0x1 ;  /* 0xffffffffff037424 */ /* 0x000fe200078e00ff */
[----:B------:R-:W-:Y:S01]  /*db00*/  @P4 LOP3.LUT R0, R0, 0x1, R5, 0x78, !PT ;  /* 0x0000000100004812 */ /* 0x000fe200078e7805 */
[----:B------:R-:W-:Y:S01]  /*db10*/  IMAD.MOV.U32 R5, RZ, RZ, -0x1 ;  /* 0xffffffffff057424 */ /* 0x000fe200078e00ff */
[----:B---3--:R-:W-:-:S04]  /*db20*/  IADD3 R15, P5, R15, UR26, RZ ;  /* 0x0000001a0f0f7c10 */ /* 0x008fc8000ffbe0ff */
[----:B--2---:R-:W-:Y:S01]  /*db30*/  IADD3.X R16, R16, UR7, RZ, P5, !PT ;  /* 0x0000000710107c10 */ /* 0x004fe2000affe4ff */
[----:B------:R0:W-:Y:S01]  /*db40*/  STL [R1+0x10], R15 ;  /* 0x0000100f01007387 */ /* 0x0001e20000100800 */
[----:B------:R-:W-:-:S03]  /*db50*/  ISETP.GE.U32.AND P1, PT, R15, UR8, PT ;  /* 0x000000080f007c0c */ /* 0x000fc6000bf26070 */
[----:B------:R0:W-:Y:S01]  /*db60*/  STL [R1+0xc], R16 ;  /* 0x00000c1001007387 */ /* 0x0001e20000100800 */
[----:B------:R-:W-:-:S03]  /*db70*/  ISETP.GE.U32.AND.EX P1, PT, R16, UR9, PT, P1 ;  /* 0x0000000910007c0c */ /* 0x000fc6000bf26110 */
[----:B------:R0:W-:Y:S04]  /*db80*/  STL [R1+0x14], R5 ;  /* 0x0000140501007387 */ /* 0x0001e80000100800 */
[----:B------:R0:W-:Y:S04]  /*db90*/  STL [R1+0x18], R4 ;  /* 0x0000180401007387 */ /* 0x0001e80000100800 */
[----:B------:R0:W-:Y:S02]  /*dba0*/  STL [R1+0x4], R3 ;  /* 0x0000040301007387 */ /* 0x0001e40000100800 */
[----:B------:R-:W-:Y:S05]  /*dbb0*/  @P1 BRA `(.L_x_280) ;  /* 0x0000000400601947 */ /* 0x000fea0003800000 */
[----:B------:R-:W-:Y:S01]  /*dbc0*/  ULDC.64 UR8, c[0x0][0x628] ;  /* 0x00018a0000087ab9 */ /* 0x000fe20000000a00 */
[----:B------:R-:W1:Y:S01]  /*dbd0*/  S2R R12, SR_CTAID.X ;  /* 0x00000000000c7919 */ /* 0x000e620000002500 */
[----:B------:R-:W-:Y:S01]  /*dbe0*/  ISETP.NE.U32.AND P1, PT, RZ, UR8, PT ;  /* 0x00000008ff007c0c */ /* 0x000fe2000bf25070 */
[----:B------:R-:W-:Y:S01]  /*dbf0*/  ULDC UR11, c[0x0][0x630] ;  /* 0x00018c00000b7ab9 */ /* 0x000fe20000000800 */
[----:B------:R-:W-:Y:S01]  /*dc00*/  IMAD.MOV.U32 R2, RZ, RZ, R15 ;  /* 0x000000ffff027224 */ /* 0x000fe200078e000f */
[----:B------:R-:W2:Y:S01]  /*dc10*/  S2R R11, SR_CTAID.Y ;  /* 0x00000000000b7919 */ /* 0x000ea20000002600 */
[----:B------:R-:W-:Y:S01]  /*dc20*/  ISETP.NE.AND.EX P1, PT, RZ, UR9, PT, P1 ;  /* 0x00000009ff007c0c */ /* 0x000fe2000bf25310 */
[----:B0-----:R-:W-:-:S12]  /*dc30*/  IMAD.MOV.U32 R3, RZ, RZ, R16 ;  /* 0x000000ffff037224 */ /* 0x001fd800078e0010 */
[----:B------:R-:W-:Y:S05]  /*dc40*/  @!P1 BRA `(.L_x_281) ;  /* 0x0000000000289947 */ /* 0x000fea0003800000 */
[----:B------:R-:W-:Y:S02]  /*dc50*/  ULDC UR10, c[0x0][0x634] ;  /* 0x00018d00000a7ab9 */ /* 0x000fe40000000800 */
[----:B------:R-:W-:-:S05]  /*dc60*/  IADD3 R7, P1, R15, UR10, RZ ;  /* 0x0000000a0f077c10 */ /* 0x000fca000ff3e0ff */
[----:B------:R-:W-:-:S04]  /*dc70*/  IMAD.X R13, RZ, RZ, R16, P1 ;  /* 0x000000ffff0d7224 */ /* 0x000fc800008e0610 */
[----:B------:R-:W-:-:S04]  /*dc80*/  IMAD.WIDE.U32 R4, R13, UR8, RZ ;  /* 0x000000080d047c25 */ /* 0x000fc8000f8e00ff */
[----:B------:R-:W-:-:S04]  /*dc90*/  IMAD.WIDE.U32 R4, P1, R7, UR9, R4 ;  /* 0x0000000907047c25 */ /* 0x000fc8000f820004 */
[----:B------:R-:W-:-:S04]  /*dca0*/  IMAD.WIDE.U32 R6, R7, UR8, RZ ;  /* 0x0000000807067c25 */ /* 0x000fc8000f8e00ff */
[----:B------:R-:W-:Y:S01]  /*dcb0*/  IMAD.X R3, RZ, RZ, RZ, P1 ;  /* 0x000000ffff037224 */ /* 0x000fe200008e06ff */
[----:B------:R-:W-:Y:S01]  /*dcc0*/  IADD3 RZ, P1, R7, R4, RZ ;  /* 0x0000000407ff7210 */ /* 0x000fe20007f3e0ff */
[----:B------:R-:W-:-:S04]  /*dcd0*/  IMAD.MOV.U32 R2, RZ, RZ, R5 ;  /* 0x000000ffff027224 */ /* 0x000fc800078e0005 */
[----:B------:R-:W-:-:S08]  /*dce0*/  IMAD.WIDE.U32.X R2, R13, UR9, R2, P1 ;  /* 0x000000090d027c25 */ /* 0x000fd000088e0402 */
.L_x_281:
[--C-:B------:R-:W-:Y:S01]  /*dcf0*/  SHF.R.U64 R6, R2, UR11, R3.reuse ;  /* 0x0000000b02067c19 */ /* 0x100fe20008001203 */
[----:B------:R-:W-:Y:S01]  /*dd00*/  ULDC.64 UR8, c[0x0][0x620] ;  /* 0x0001880000087ab9 */ /* 0x000fe20000000a00 */
[----:B------:R-:W-:Y:S01]  /*dd10*/  SHF.R.U32.HI R2, RZ, UR11, R3 ;  /* 0x0000000bff027c19 */ /* 0x000fe20008011603 */
[----:B------:R-:W-:Y:S01]  /*dd20*/  IMAD.MOV.U32 R3, RZ, RZ, R16 ;  /* 0x000000ffff037224 */ /* 0x000fe200078e0010 */
[----:B------:R-:W-:Y:S01]  /*dd30*/  IADD3 R5, P1, RZ, -R6, RZ ;  /* 0x80000006ff057210 */ /* 0x000fe20007f3e0ff */
[----:B------:R-:W0:Y:S01]  /*dd40*/  LDC R17, c[0x0][0x144] ;  /* 0x00005100ff117b82 */ /* 0x000e220000000800 */
[----:B-1----:R-:W-:Y:S01]  /*dd50*/  I2FP.F32.U32 R7, R12 ;  /* 0x0000000c00077245 */ /* 0x002fe20000201000 */
[----:B------:R-:W-:Y:S01]  /*dd60*/  ULDC.64 UR12, c[0x0][0x640] ;  /* 0x00019000000c7ab9 */ /* 0x000fe20000000a00 */
[----:B------:R-:W-:Y:S01]  /*dd70*/  ULDC UR10, c[0x0][0x608] ;  /* 0x00018200000a7ab9 */ /* 0x000fe20000000800 */
[----:B------:R-:W-:Y:S01]  /*dd80*/  IMAD.X R2, RZ, RZ, ~R2, P1 ;  /* 0x000000ffff027224 */ /* 0x000fe200008e0e02 */
[----:B------:R-:W-:-:S03]  /*dd90*/  ISETP.NE.U32.AND P1, PT, RZ, UR12, PT ;  /* 0x0000000cff007c0c */ /* 0x000fc6000bf25070 */
[----:B------:R-:W-:Y:S01]  /*dda0*/  IMAD R4, R2, UR8, RZ ;  /* 0x0000000802047c24 */ /* 0x000fe2000f8e02ff */
[----:B------:R-:W1:Y:S01]  /*ddb0*/  LDC R14, c[0x0][0x148] ;  /* 0x00005200ff0e7b82 */ /* 0x000e620000000800 */
[----:B------:R-:W-:Y:S01]  /*ddc0*/  IMAD.MOV.U32 R2, RZ, RZ, R15 ;  /* 0x000000ffff027224 */ /* 0x000fe200078e000f */
[----:B------:R-:W-:-:S03]  /*ddd0*/  ISETP.NE.AND.EX P1, PT, RZ, UR13, PT, P1 ;  /* 0x0000000dff007c0c */ /* 0x000fc6000bf25310 */
[----:B------:R-:W-:Y:S01]  /*dde0*/  IMAD.WIDE.U32 R2, R5, UR8, R2 ;  /* 0x0000000805027c25 */ /* 0x000fe2000f8e0002 */
[----:B------:R-:W-:-:S03]  /*ddf0*/  ULDC UR8, c[0x0][0x150] ;  /* 0x0000540000087ab9 */ /* 0x000fc60000000800 */
[----:B------:R-:W-:Y:S02]  /*de00*/  IMAD R5, R5, UR9, R4 ;  /* 0x0000000905057c24 */ /* 0x000fe4000f8e0204 */
[----:B------:R-:W-:Y:S01]  /*de10*/  FMUL R4, R7, UR8 ;  /* 0x0000000807047c20 */ /* 0x000fe20008400000 */
[----:B------:R-:W-:Y:S01]  /*de20*/  ULDC UR8, c[0x0][0x618] ;  /* 0x0001860000087ab9 */ /* 0x000fe20000000800 */
[----:B------:R-:W-:Y:S01]  /*de30*/  ULDC UR9, c[0x0][0x154] ;  /* 0x0000550000097ab9 */ /* 0x000fe20000000800 */
[----:B------:R-:W-:-:S03]  /*de40*/  IMAD.IADD R3, R3, 0x1, R5 ;  /* 0x0000000103037824 */ /* 0x000fc600078e0205 */
[----:B------:R-:W3:Y:S02]  /*de50*/  F2I.U32.TRUNC.NTZ R4, R4 ;  /* 0x0000000400047305 */ /* 0x000ee4000020f000 */
[----:B------:R-:W-:Y:S02]  /*de60*/  SHF.R.U64 R7, R2, UR8, R3 ;  /* 0x0000000802077c19 */ /* 0x000fe40008001203 */
[----:B--2---:R-:W-:-:S05]  /*de70*/  I2FP.F32.U32 R2, R11 ;  /* 0x0000000b00027245 */ /* 0x004fca0000201000 */
[----:B------:R-:W-:Y:S01]  /*de80*/  FMUL R5, R2, UR9 ;  /* 0x0000000902057c20 */ /* 0x000fe20008400000 */
[----:B------:R-:W-:Y:S01]  /*de90*/  SHF.R.U32.HI R2, RZ, UR8, R3 ;  /* 0x00000008ff027c19 */ /* 0x000fe20008011603 */
[----:B------:R-:W-:Y:S02]  /*dea0*/  ULDC UR8, c[0x0][0x658] ;  /* 0x0001960000087ab9 */ /* 0x000fe40000000800 */
[----:B------:R2:W4:Y:S01]  /*deb0*/  F2I.U32.TRUNC.NTZ R18, R5 ;  /* 0x0000000500127305 */ /* 0x000522000020f000 */
[----:B------:R-:W-:Y:S01]  /*dec0*/  SHF.R.U64 R16, R7, UR10, R2 ;  /* 0x0000000a07107c19 */ /* 0x000fe20008001202 */
[----:B---3--:R-:W-:Y:S01]  /*ded0*/  IMAD.MOV R4, RZ, RZ, -R4 ;  /* 0x000000ffff047224 */ /* 0x008fe200078e0a04 */
[----:B------:R-:W-:-:S03]  /*dee0*/  SHF.R.U32.HI R3, RZ, UR10, R2 ;  /* 0x0000000aff037c19 */ /* 0x000fc60008011602 */
[----:B0-----:R-:W-:Y:S01]  /*def0*/  IMAD R12, R17, R4, R12 ;  /* 0x00000004110c7224 */ /* 0x001fe200078e020c */
[--C-:B------:R-:W-:Y:S02]  /*df00*/  SHF.R.U64 R13, R16, UR8, R3.reuse ;  /* 0x00000008100d7c19 */ /* 0x100fe40008001203 */
[----:B------:R-:W-:-:S03]  /*df10*/  SHF.R.U32.HI R15, RZ, UR8, R3 ;  /* 0x00000008ff0f7c19 */ /* 0x000fc60008011603 */
[----:B------:R-:W-:Y:S02]  /*df20*/  IMAD.MOV.U32 R2, RZ, RZ, R13 ;  /* 0x000000ffff027224 */ /* 0x000fe400078e000d */
[----:B------:R-:W-:Y:S01]  /*df30*/  IMAD.MOV.U32 R3, RZ, RZ, R15 ;  /* 0x000000ffff037224 */ /* 0x000fe200078e000f */
[----:B-12-4-:R-:W-:Y:S06]  /*df40*/  @!P1 BRA `(.L_x_282) ;  /* 0x0000000000289947 */ /* 0x016fec0003800000 */
[----:B------:R-:W-:Y:S02]  /*df50*/  ULDC UR8, c[0x0][0x64c] ;  /* 0x0001930000087ab9 */ /* 0x000fe40000000800 */
[----:B------:R-:W-:-:S05]  /*df60*/  IADD3 R3, P1, R13, UR8, RZ ;  /* 0x000000080d037c10 */ /* 0x000fca000ff3e0ff */
[----:B------:R-:W-:-:S04]  /*df70*/  IMAD.X R15, RZ, RZ, R15, P1 ;  /* 0x000000ffff0f7224 */ /* 0x000fc800008e060f */
[----:B------:R-:W-:-:S04]  /*df80*/  IMAD.WIDE.U32 R4, R15, UR12, RZ ;  /* 0x0000000c0f047c25 */ /* 0x000fc8000f8e00ff */
[----:B------:R-:W-:-:S04]  /*df90*/  IMAD.WIDE.U32 R4, P1, R3, UR13, R4 ;  /* 0x0000000d03047c25 */ /* 0x000fc8000f820004 */
[----:B------:R-:W-:-:S04]  /*dfa0*/  IMAD.WIDE.U32 R2, R3, UR12, RZ ;  /* 0x0000000c03027c25 */ /* 0x000fc8000f8e00ff */
[----:B------:R-:W-:Y:S01]  /*dfb0*/  IMAD.MOV.U32 R2, RZ, RZ, R5 ;  /* 0x000000ffff027224 */ /* 0x000fe200078e0005 */
[----:B------:R-:W-:Y:S01]  /*dfc0*/  IADD3 RZ, P4, R3, R4, RZ ;  /* 0x0000000403ff7210 */ /* 0x000fe20007f9e0ff */
[----:B------:R-:W-:-:S04]  /*dfd0*/  IMAD.X R3, RZ, RZ, RZ, P1 ;  /* 0x000000ffff037224 */ /* 0x000fc800008e06ff */
[----:B------:R-:W-:-:S08]  /*dfe0*/  IMAD.WIDE.U32.X R2, R15, UR13, R2, P4 ;  /* 0x0000000d0f027c25 */ /* 0x000fd0000a0e0402 */
.L_x_282:
[----:B------:R-:W-:Y:S01]  /*dff0*/  ULDC UR8, c[0x0][0x648] ;  /* 0x0001920000087ab9 */ /* 0x000fe20000000800 */
[----:B------:R-:W-:Y:S01]  /*e000*/  IMAD.MOV R18, RZ, RZ, -R18 ;  /* 0x000000ffff127224 */ /* 0x000fe200078e0a12 */
[----:B------:R-:W-:Y:S01]  /*e010*/  SHF.R.U64 R3, R2, UR8, R3 ;  /* 0x0000000802037c19 */ /* 0x000fe20008001203 */
[----:B------:R-:W-:Y:S01]  /*e020*/  ULDC UR8, c[0x0][0x638] ;  /* 0x00018e0000087ab9 */ /* 0x000fe20000000800 */
[----:B------:R-:W-:Y:S01]  /*e030*/  LOP3.LUT R2, R16, UR18, RZ, 0xc0, !PT ;  /* 0x0000001210027c12 */ /* 0x000fe2000f8ec0ff */
[----:B------:R-:W-:Y:S01]  /*e040*/  @P3 IMAD R12, R14, R18, R11 ;  /* 0x000000120e0c3224 */ /* 0x000fe200078e020b */
[----:B------:R-:W-:Y:S01]  /*e050*/  ULDC UR9, c[0x0][0x610] ;  /* 0x0001840000097ab9 */ /* 0x000fe20000000800 */
[----:B------:R-:W-:Y:S02]  /*e060*/  IMAD.MOV R4, RZ, RZ, -R3 ;  /* 0x000000ffff047224 */ /* 0x000fe400078e0a03 */
[----:B------:R-:W-:Y:S01]  /*e070*/  IMAD R3, R3, UR19, R2 ;  /* 0x0000001303037c24 */ /* 0x000fe2000f8e0202 */
[----:B------:R-:W-:Y:S01]  /*e080*/  LOP3.LUT R2, R7, UR4, RZ, 0xc0, !PT ;  /* 0x0000000407027c12 */ /* 0x000fe2000f8ec0ff */
[----:B------:R-:W-:Y:S01]  /*e090*/  IMAD R13, R4, UR8, R13 ;  /* 0x00000008040d7c24 */ /* 0x000fe2000f8e020d */
[----:B------:R-:W-:Y:S01]  /*e0a0*/  ULDC UR8, c[0x0][0x600] ;  /* 0x0001800000087ab9 */ /* 0x000fe20000000800 */
[----:B------:R-:W-:-:S02]  /*e0b0*/  IMAD.MOV.U32 R5, RZ, RZ, 0x1 ;  /* 0x00000001ff057424 */ /* 0x000fc400078e00ff */
[----:B------:R-:W-:Y:S02]  /*e0c0*/  IMAD R3, R3, UR9, R12 ;  /* 0x0000000903037c24 */ /* 0x000fe4000f8e020c */
[--C-:B------:R-:W-:Y:S01]  /*e0d0*/  IMAD R4, R13, UR8, R2.reuse ;  /* 0x000000080d047c24 */ /* 0x100fe2000f8e0202 */
[----:B------:R-:W-:-:S04]  /*e0e0*/  PRMT R2, R5, 0x7610, R2 ;  /* 0x0000761005027816 */ /* 0x000fc80000000002 */
[----:B------:R-:W-:Y:S02]  /*e0f0*/  SEL R5, R4, R3, !P3 ;  /* 0x0000000304057207 */ /* 0x000fe40005800000 */
[----:B------:R-:W-:-:S03]  /*e100*/  SEL R3, R3, R4, !P3 ;  /* 0x0000000403037207 */ /* 0x000fc60005800000 */
[----:B------:R1:W-:Y:S04]  /*e110*/  STL [R1+0x18], R5 ;  /* 0x0000180501007387 */ /* 0x0003e80000100800 */
[----:B------:R1:W-:Y:S04]  /*e120*/  STL [R1+0x4], R6 ;  /* 0x0000040601007387 */ /* 0x0003e80000100800 */
[----:B------:R1:W-:Y:S02]  /*e130*/  STL [R1+0x14], R3 ;  /* 0x0000140301007387 */ /* 0x0003e40000100800 */
.L_x_280:
[----:B------:R-:W-:Y:S05]  /*e140*/  BSYNC B1 ;  /* 0x0000000000017941 */ /* 0x000fea0003800000 */
.L_x_279:
[----:B------:R-:W-:-:S13]  /*e150*/  LOP3.LUT P1, RZ, R2, 0xff, RZ, 0xc0, !PT ;  /* 0x000000ff02ff7812 */ /* 0x000fda000782c0ff */
[----:B------:R-:W-:Y:S05]  /*e160*/  @P1 BRA `(.L_x_283) ;  /* 0xfffffff000f81947 */ /* 0x000fea000383ffff */
[----:B------:R-:W-:Y:S05]  /*e170*/  BSYNC B0 ;  /* 0x0000000000007941 */ /* 0x000fea0003800000 */
.L_x_271:
[----:B------:R-:W-:-:S03]  /*e180*/  UMOV UR8, 0xffffffff ;  /* 0xffffffff00087882 */ /* 0x000fc60000000000 */
[----:B------:R-:W-:Y:S05]  /*e190*/  BRA.DIV UR8, `(.L_x_284) ;  /* 0x0000000a08787947 */ /* 0x000fea000b800000 */
[----:B------:R-:W-:-:S13]  /*e1a0*/  ELECT P0, URZ, PT ;  /* 0x00000000003f782f */ /* 0x000fda0003800000 */
.L_x_308:
[----:B------:R-:W-:Y:S04]  /*e1b0*/  BSSY B0, `(.L_x_285) ;  /* 0x0000074000007945 */ /* 0x000fe80003800000 */
[----:B------:R-:W-:Y:S05]  /*e1c0*/  @!P0 BRA `(.L_x_286) ;  /* 0x0000000400c88947 */ /* 0x000fea0003800000 */
[----:B------:R-:W-:-:S04]  /*e1d0*/  ULOP3.LUT UR8, UR5, 0x2, URZ, 0xfc, !UPT ;  /* 0x0000000205087892 */ /* 0x000fc8000f8efc3f */
[----:B------:R-:W-:-:S06]  /*e1e0*/  UISETP.NE.AND UP0, UPT, UR8, 0x3, UPT ;  /* 0x000000030800788c */ /* 0x000fcc000bf05270 */
[----:B------:R-:W-:-:S13]  /*e1f0*/  PLOP3.LUT P0, PT, PT, PT, UP0, 0x80, 0x0 ;  /* 0x000000000000781c */ /* 0x000fda0003f0f008 */
[----:B------:R-:W-:Y:S05]  /*e200*/  @!P0 BRA `(.L_x_287) ;  /* 0x0000000000048947 */ /* 0x000fea0003800000 */
[----:B------:R-:W-:Y:S01]  /*e210*/  BPT.TRAP 0x1 ;  /* 0x000000040000795c */ /* 0x000fe20000300000 */
.L_x_287:
[----:B01----:R-:W0:Y:S01]  /*e220*/  S2R R3, SR_CgaCtaId ;  /* 0x0000000000037919 */ /* 0x003e220000008800 */
[----:B------:R-:W-:Y:S02]  /*e230*/  MOV R2, 0x400 ;  /* 0x0000040000027802 */ /* 0x000fe40000000f00 */
[----:B------:R-:W-:Y:S02]  /*e240*/  SHF.L.U32 R4, R0, 0x1f, RZ ;  /* 0x0000001f00047819 */ /* 0x000fe400000006ff */
[----:B0-----:R-:W-:-:S05]  /*e250*/  LEA R2, R3, R2, 0x18 ;  /* 0x0000000203027211 */ /* 0x001fca00078ec0ff */
[----:B------:R-:W-:-:S04]  /*e260*/  VIADD R2, R2, 0x60 ;  /* 0x0000006002027836 */ /* 0x000fc80000000000 */
[C---:B------:R-:W-:Y:S02]  /*e270*/  IMAD R7, R9.reuse, 0x8, R2 ;  /* 0x0000000809077824 */ /* 0x040fe400078e0202 */
[----:B------:R-:W-:Y:S02]  /*e280*/  VIADD R9, R9, 0x1 ;  /* 0x0000000109097836 */ /* 0x000fe40000000000 */
[----:B------:R-:W0:Y:S03]  /*e290*/  SYNCS.PHASECHK.TRANS64.TRYWAIT P0, [R7+URZ], R4 ;  /* 0x00000004070075a7 */ /* 0x000e26000800017f */
[----:B------:R-:W-:-:S04]  /*e2a0*/  ISETP.NE.AND P1, PT, R9, 0xc, PT ;  /* 0x0000000c0900780c */ /* 0x000fc80003f25270 */
[----:B------:R-:W-:Y:S02]  /*e2b0*/  SEL R3, RZ, 0x1, P1 ;  /* 0x00000001ff037807 */ /* 0x000fe40000800000 */
[----:B------:R-:W-:Y:S02]  /*e2c0*/  SEL R9, R9, RZ, P1 ;  /* 0x000000ff09097207 */ /* 0x000fe40000800000 */
[----:B------:R-:W-:-:S03]  /*e2d0*/  LOP3.LUT R6, R0, R3, RZ, 0x3c, !PT ;  /* 0x0000000300067212 */ /* 0x000fc600078e3cff */
[----:B------:R-:W-:Y:S01]  /*e2e0*/  IMAD R8, R9, 0x8, R2 ;  /* 0x0000000809087824 */ /* 0x000fe200078e0202 */
[----:B------:R-:W-:Y:S01]  /*e2f0*/  SHF.L.U32 R5, R6, 0x1f, RZ ;  /* 0x0000001f06057819 */ /* 0x000fe200000006ff */
[----:B0-----:R-:W-:Y:S06]  /*e300*/  @!P0 BRA `(.L_x_288) ;  /* 0x0000000800408947 */ /* 0x001fec0003800000 */
.L_x_309:
[----:B------:R-:W1:Y:S01]  /*e310*/  SYNCS.PHASECHK.TRANS64.TRYWAIT P0, [R8+URZ], R5 ;  /* 0x00000005080075a7 */ /* 0x000e62000800017f */
[----:B------:R-:W-:-:S05]  /*e320*/  VIADD R0, R9, 0x1 ;  /* 0x0000000109007836 */ /* 0x000fca0000000000 */
[----:B------:R-:W-:-:S04]  /*e330*/  ISETP.NE.AND P1, PT, R0, 0xc, PT ;  /* 0x0000000c0000780c */ /* 0x000fc80003f25270 */
[----:B------:R-:W-:Y:S02]  /*e340*/  SEL R3, RZ, 0x1, P1 ;  /* 0x00000001ff037807 */ /* 0x000fe40000800000 */
[----:B0-----:R-:W-:Y:S02]  /*e350*/  SEL R7, R0, RZ, P1 ;  /* 0x000000ff00077207 */ /* 0x001fe40000800000 */
[----:B------:R-:W-:-:S03]  /*e360*/  LOP3.LUT R6, R6, R3, RZ, 0x3c, !PT ;  /* 0x0000000306067212 */ /* 0x000fc600078e3cff */
[----:B------:R-:W-:Y:S01]  /*e370*/  IMAD R9, R7, 0x8, R2 ;  /* 0x0000000807097824 */ /* 0x000fe200078e0202 */
[----:B------:R-:W-:Y:S01]  /*e380*/  SHF.L.U32 R4, R6, 0x1f, RZ ;  /* 0x0000001f06047819 */ /* 0x000fe200000006ff */
[----:B-1----:R-:W-:Y:S06]  /*e390*/  @!P0 BRA `(.L_x_289) ;  /* 0x0000000800308947 */ /* 0x002fec0003800000 */
.L_x_310:
[----:B------:R-:W1:Y:S01]  /*e3a0*/  SYNCS.PHASECHK.TRANS64.TRYWAIT P0, [R9+URZ], R4 ;  /* 0x00000004090075a7 */ /* 0x000e62000800017f */
[----:B------:R-:W-:-:S05]  /*e3b0*/  VIADD R0, R7, 0x1 ;  /* 0x0000000107007836 */ /* 0x000fca0000000000 */
[----:B------:R-:W-:-:S04]  /*e3c0*/  ISETP.NE.AND P1, PT, R0, 0xc, PT ;  /* 0x0000000c0000780c */ /* 0x000fc80003f25270 */
[----:B------:R-:W-:Y:S02]  /*e3d0*/  SEL R3, RZ, 0x1, P1 ;  /* 0x00000001ff037807 */ /* 0x000fe40000800000 */
[----:B------:R-:W-:Y:S02]  /*e3e0*/  SEL R7, R0, RZ, P1 ;  /* 0x000000ff00077207 */ /* 0x000fe40000800000 */
[----:B------:R-:W-:-:S03]  /*e3f0*/  LOP3.LUT R6, R6, R3, RZ, 0x3c, !PT ;  /* 0x0000000306067212 */ /* 0x000fc600078e3cff */
[----:B0-----:R-:W-:Y:S01]  /*e400*/  IMAD R8, R7, 0x8, R2 ;  /* 0x0000000807087824 */ /* 0x001fe200078e0202 */
[----:B------:R-:W-:Y:S01]  /*e410*/  SHF.L.U32 R5, R6, 0x1f, RZ ;  /* 0x0000001f06057819 */ /* 0x000fe200000006ff */
[----:B-1----:R-:W-:Y:S06]  /*e420*/  @!P0 BRA `(.L_x_290) ;  /* 0x0000000800208947 */ /* 0x002fec0003800000 */
.L_x_311:
        /* <DEDUP_REMOVED lines=9> */
.L_x_312:
        /* <DEDUP_REMOVED lines=9> */
.L_x_313:
        /* <DEDUP_REMOVED lines=9> */
.L_x_314:
        /* <DEDUP_REMOVED lines=9> */
.L_x_315:
        /* <DEDUP_REMOVED lines=9> */
.L_x_316:
        /* <DEDUP_REMOVED lines=9> */
.L_x_317:
[----:B------:R-:W1:Y:S01]  /*e790*/  SYNCS.PHASECHK.TRANS64.TRYWAIT P0, [R8+URZ], R5 ;  /* 0x00000005080075a7 */ /* 0x000e62000800017f */
[----:B------:R-:W-:-:S05]  /*e7a0*/  VIADD R0, R7, 0x1 ;  /* 0x0000000107007836 */ /* 0x000fca0000000000 */
[----:B------:R-:W-:-:S04]  /*e7b0*/  ISETP.NE.AND P1, PT, R0, 0xc, PT ;  /* 0x0000000c0000780c */ /* 0x000fc80003f25270 */
[----:B------:R-:W-:Y:S02]  /*e7c0*/  SEL R3, RZ, 0x1, P1 ;  /* 0x00000001ff037807 */ /* 0x000fe40000800000 */
[----:B------:R-:W-:Y:S02]  /*e7d0*/  SEL R7, R0, RZ, P1 ;  /* 0x000000ff00077207 */ /* 0x000fe40000800000 */
[----:B0-----:R-:W-:-:S03]  /*e7e0*/  LOP3.LUT R9, R6, R3, RZ, 0x3c, !PT ;  /* 0x0000000306097212 */ /* 0x001fc600078e3cff */
[----:B------:R-:W-:Y:S01]  /*e7f0*/  IMAD R11, R7, 0x8, R2 ;  /* 0x00000008070b7824 */ /* 0x000fe200078e0202 */
[----:B------:R-:W-:Y:S01]  /*e800*/  SHF.L.U32 R6, R9, 0x1f, RZ ;  /* 0x0000001f09067819 */ /* 0x000fe200000006ff */
[----:B-1----:R-:W-:Y:S06]  /*e810*/  @!P0 BRA `(.L_x_297) ;  /* 0x0000000400b08947 */ /* 0x002fec0003800000 */
.L_x_318:
[----:B------:R-:W1:Y:S01]  /*e820*/  SYNCS.PHASECHK.TRANS64.TRYWAIT P0, [R11+URZ], R6 ;  /* 0x000000060b0075a7 */ /* 0x000e62000800017f */
[----:B------:R-:W-:-:S05]  /*e830*/  VIADD R0, R7, 0x1 ;  /* 0x0000000107007836 */ /* 0x000fca0000000000 */
[----:B------:R-:W-:-:S04]  /*e840*/  ISETP.NE.AND P1, PT, R0, 0xc, PT ;  /* 0x0000000c0000780c */ /* 0x000fc80003f25270 */
[----:B------:R-:W-:Y:S02]  /*e850*/  SEL R4, RZ, 0x1, P1 ;  /* 0x00000001ff047807 */ /* 0x000fe40000800000 */
[----:B------:R-:W-:Y:S02]  /*e860*/  SEL R3, R0, RZ, P1 ;  /* 0x000000ff00037207 */ /* 0x000fe40000800000 */
[----:B------:R-:W-:Y:S01]  /*e870*/  LOP3.LUT R0, R9, R4, RZ, 0x3c, !PT ;  /* 0x0000000409007212 */ /* 0x000fe200078e3cff */
[----:B-1----:R-:W-:Y:S06]  /*e880*/  @!P0 BRA `(.L_x_298) ;  /* 0x0000000400a88947 */ /* 0x002fec0003800000 */
.L_x_319:
[----:B------:R-:W-:Y:S01]  /*e890*/  IMAD R3, R3, 0x8, R2 ;  /* 0x0000000803037824 */ /* 0x000fe200078e0202 */
[----:B------:R-:W-:-:S07]  /*e8a0*/  SHF.L.U32 R0, R0, 0x1f, RZ ;  /* 0x0000001f00007819 */ /* 0x000fce00000006ff */
.L_x_299:
[----:B--2---:R2:W3:Y:S02]  /*e8b0*/  SYNCS.PHASECHK.TRANS64.TRYWAIT P0, [R3+URZ], R0 ;  /* 0x00000000030075a7 */ /* 0x0044e4000800017f */
[----:B---3--:R-:W-:Y:S05]  /*e8c0*/  @!P0 NANOSLEEP.SYNCS 0x989680 ;  /* 0x009896800000895d */ /* 0x008fea0003900000 */
[----:B------:R-:W3:Y:S02]  /*e8d0*/  @!P0 SYNCS.PHASECHK.TRANS64 P0, [R3+URZ], R0 ;  /* 0x00000000030085a7 */ /* 0x000ee4000800007f */
[----:B---3--:R-:W-:Y:S05]  /*e8e0*/  @!P0 BRA `(.L_x_299) ;  /* 0xfffffffc00f08947 */ /* 0x008fea000383ffff */
.L_x_286:
[----:B------:R-:W-:Y:S05]  /*e8f0*/  BSYNC B0 ;  /* 0x0000000000007941 */ /* 0x000fea0003800000 */
.L_x_285:
[----:B------:R-:W-:Y:S05]  /*e900*/  EXIT ;  /* 0x000000000000794d */ /* 0x000fea0003800000 */
.L_x_20:
[----:B---3--:R-:W-:-:S04]  /*e910*/  IMAD.U32 R3, RZ, RZ, UR14 ;  /* 0x0000000eff037e24 */ /* 0x008fc8000f8e00ff */
[----:B------:R3:W4:Y:S03]  /*e920*/  SYNCS.PHASECHK.TRANS64.TRYWAIT P0, [R3+URZ+-0x8], R0 ;  /* 0xfffff800030075a7 */ /* 0x000726000800017f */
[----:B----4-:R-:W-:Y:S05]  /*e930*/  @!P0 NANOSLEEP.SYNCS 0x989680 ;  /* 0x009896800000895d */ /* 0x010fea0003900000 */
[----:B------:R-:W4:Y:S02]  /*e940*/  @!P0 SYNCS.PHASECHK.TRANS64 P0, [R3+URZ+-0x8], R0 ;  /* 0xfffff800030085a7 */ /* 0x000f24000800007f */
[----:B----4-:R-:W-:Y:S05]  /*e950*/  @!P0 BRA `(.L_x_20) ;  /* 0xfffffffc00ec8947 */ /* 0x010fea000383ffff */
[----:B------:R-:W-:Y:S05]  /*e960*/  BRA `(.L_x_300) ;  /* 0xffffff2c00fc7947 */ /* 0x000fea000383ffff */
.L_x_25:
[----:B-1----:R-:W-:-:S04]  /*e970*/  IMAD.U32 R3, RZ, RZ, UR20 ;  /* 0x00000014ff037e24 */ /* 0x002fc8000f8e00ff */
[----:B------:R1:W2:Y:S03]  /*e980*/  SYNCS.PHASECHK.TRANS64.TRYWAIT P0, [R3+URZ], R0 ;  /* 0x00000000030075a7 */ /* 0x0002a6000800017f */
[----:B--2---:R-:W-:Y:S05]  /*e990*/  @!P0 NANOSLEEP.SYNCS 0x989680 ;  /* 0x009896800000895d */ /* 0x004fea0003900000 */
[----:B------:R-:W2:Y:S02]  /*e9a0*/  @!P0 SYNCS.PHASECHK.TRANS64 P0, [R3+URZ], R0 ;  /* 0x00000000030085a7 */ /* 0x000ea4000800007f */
[----:B--2---:R-:W-:Y:S05]  /*e9b0*/  @!P0 BRA `(.L_x_25) ;  /* 0xfffffffc00ec8947 */ /* 0x004fea000383ffff */
[----:B------:R-:W-:Y:S05]  /*e9c0*/  BRA `(.L_x_24) ;  /* 0xffffff3400f47947 */ /* 0x000fea000383ffff */
.L_x_31:
[----:B-----5:R1:W-:Y:S02]  /*e9d0*/  STL [R1+0x28], R0 ;  /* 0x0000280001007387 */ /* 0x0203e40000100800 */
[----:B-1----:R-:W-:-:S04]  /*e9e0*/  IMAD.U32 R0, RZ, RZ, UR22 ;  /* 0x00000016ff007e24 */ /* 0x002fc8000f8e00ff */
[----:B------:R1:W2:Y:S03]  /*e9f0*/  SYNCS.PHASECHK.TRANS64.TRYWAIT P0, [R0+URZ], R227 ;  /* 0x000000e3000075a7 */ /* 0x0002a6000800017f */
[----:B--2---:R-:W-:Y:S05]  /*ea00*/  @!P0 NANOSLEEP.SYNCS 0x989680 ;  /* 0x009896800000895d */ /* 0x004fea0003900000 */
[----:B------:R1:W2:Y:S02]  /*ea10*/  @!P0 SYNCS.PHASECHK.TRANS64 P0, [R0+URZ], R227 ;  /* 0x000000e3000085a7 */ /* 0x0002a4000800007f */
[----:B-1----:R1:W5:Y:S02]  /*ea20*/  LDL.LU R0, [R1+0x28] ;  /* 0x0000280001007983 */ /* 0x0023640000300800 */
[----:B-12---:R-:W-:Y:S05]  /*ea30*/  @!P0 BRA `(.L_x_31) ;  /* 0xfffffffc00e48947 */ /* 0x006fea000383ffff */
[----:B------:R-:W-:Y:S05]  /*ea40*/  BRA `(.L_x_30) ;  /* 0xffffff4800087947 */ /* 0x000fea000383ffff */
.L_x_39:
[----:B0-----:R-:W-:-:S04]  /*ea50*/  IMAD.U32 R25, RZ, RZ, UR14 ;  /* 0x0000000eff197e24 */ /* 0x001fc8000f8e00ff */
[----:B------:R0:W1:Y:S03]  /*ea60*/  SYNCS.PHASECHK.TRANS64.TRYWAIT P0, [R25+URZ+0x8], R24 ;  /* 0x00000818190075a7 */ /* 0x000066000800017f */
[----:B-1----:R-:W-:Y:S05]  /*ea70*/  @!P0 NANOSLEEP.SYNCS 0x989680 ;  /* 0x009896800000895d */ /* 0x002fea0003900000 */
[----:B------:R-:W1:Y:S02]  /*ea80*/  @!P0 SYNCS.PHASECHK.TRANS64 P0, [R25+URZ+0x8], R24 ;  /* 0x00000818190085a7 */ /* 0x000e64000800007f */
[----:B-1----:R-:W-:Y:S05]  /*ea90*/  @!P0 BRA `(.L_x_39) ;  /* 0xfffffffc00ec8947 */ /* 0x002fea000383ffff */
[----:B------:R-:W-:Y:S05]  /*eaa0*/  BRA `(.L_x_301) ;  /* 0xffffff5c00e87947 */ /* 0x000fea000383ffff */
.L_x_272:
[----:B------:R-:W-:Y:S01]  /*eab0*/  BSSY B1, `(.L_x_302) ;  /* 0x0000006000017945 */ /* 0x000fe20003800000 */
[----:B------:R-:W-:-:S07]  /*eac0*/  IMAD.MOV.U32 R2, RZ, RZ, -0x1 ;  /* 0xffffffffff027424 */ /* 0x000fce00078e00ff */
[----:B------:R-:W-:Y:S05]  /*ead0*/  WARPSYNC.COLLECTIVE R2, `(.L_x_303) ;  /* 0x00000000020c7348 */ /* 0x000fea0003c00000 */
[----:B------:R-:W-:Y:S02]  /*eae0*/  ELECT P1, UR62, PT ;  /* 0x00000000003e782f */ /* 0x000fe40003820000 */
[----:B------:R-:W-:Y:S01]  /*eaf0*/  MOV R2, UR62 ;  /* 0x0000003e00027c02 */ /* 0x000fe20008000f00 */
[----:B------:R-:W-:Y:S10]  /*eb00*/  ENDCOLLECTIVE ;  /* 0x000000000000791b */ /* 0x000ff40003800000 */
.L_x_303:
[----:B------:R-:W-:Y:S05]  /*eb10*/  BSYNC B1 ;  /* 0x0000000000017941 */ /* 0x000fea0003800000 */
.L_x_302:
[----:B------:R-:W-:Y:S05]  /*eb20*/  BRA `(.L_x_304) ;  /* 0xffffffe800947947 */ /* 0x000fea000383ffff */
.L_x_275:
[----:B-1----:R1:W2:Y:S02]  /*eb30*/  SYNCS.PHASECHK.TRANS64.TRYWAIT P1, [R11+URZ+0x60], R4 ;  /* 0x000060040b0075a7 */ /* 0x0022a4000802017f */
[----:B--2---:R-:W-:Y:S05]  /*eb40*/  @!P1 NANOSLEEP.SYNCS 0x989680 ;  /* 0x009896800000995d */ /* 0x004fea0003900000 */
[----:B------:R-:W2:Y:S02]  /*eb50*/  @!P1 SYNCS.PHASECHK.TRANS64 P1, [R11+URZ+0x60], R4 ;  /* 0x000060040b0095a7 */ /* 0x000ea4000802007f */
[----:B--2---:R-:W-:Y:S05]  /*eb60*/  @!P1 BRA `(.L_x_275) ;  /* 0xfffffffc00f09947 */ /* 0x004fea000383ffff */
[----:B------:R-:W-:Y:S05]  /*eb70*/  BRA `(.L_x_305) ;  /* 0xffffffe800d47947 */ /* 0x000fea000383ffff */
.L_x_284:
[----:B------:R-:W-:Y:S01]  /*eb80*/  BSSY B0, `(.L_x_306) ;  /* 0x0000006000007945 */ /* 0x000fe20003800000 */
[----:B------:R-:W-:-:S07]  /*eb90*/  IMAD.MOV.U32 R2, RZ, RZ, -0x1 ;  /* 0xffffffffff027424 */ /* 0x000fce00078e00ff */
[----:B01----:R-:W-:Y:S05]  /*eba0*/  WARPSYNC.COLLECTIVE R2, `(.L_x_307) ;  /* 0x00000000020c7348 */ /* 0x003fea0003c00000 */
[----:B------:R-:W-:Y:S02]  /*ebb0*/  ELECT P1, UR62, PT ;  /* 0x00000000003e782f */ /* 0x000fe40003820000 */
[----:B------:R-:W-:Y:S01]  /*ebc0*/  MOV R2, UR62 ;  /* 0x0000003e00027c02 */ /* 0x000fe20008000f00 */
[----:B01----:R-:W-:Y:S10]  /*ebd0*/  ENDCOLLECTIVE ;  /* 0x000000000000791b */ /* 0x003ff40003800000 */
.L_x_307:
[----:B------:R-:W-:Y:S05]  /*ebe0*/  BSYNC B0 ;  /* 0x0000000000007941 */ /* 0x000fea0003800000 */
.L_x_306:
[----:B------:R-:W-:Y:S01]  /*ebf0*/  PLOP3.LUT P0, PT, P1, PT, PT, 0x80, 0x0 ;  /* 0x000000000000781c */ /* 0x000fe20000f0f070 */
[----:B------:R-:W-:-:S12]  /*ec00*/  BRA `(.L_x_308) ;  /* 0xfffffff400687947 */ /* 0x000fd8000383ffff */
.L_x_288:
[----:B0-----:R0:W1:Y:S02]  /*ec10*/  SYNCS.PHASECHK.TRANS64.TRYWAIT P0, [R7+URZ], R4 ;  /* 0x00000004070075a7 */ /* 0x001064000800017f */
[----:B-1----:R-:W-:Y:S05]  /*ec20*/  @!P0 NANOSLEEP.SYNCS 0x989680 ;  /* 0x009896800000895d */ /* 0x002fea0003900000 */
[----:B------:R-:W1:Y:S02]  /*ec30*/  @!P0 SYNCS.PHASECHK.TRANS64 P0, [R7+URZ], R4 ;  /* 0x00000004070085a7 */ /* 0x000e64000800007f */
[----:B-1----:R-:W-:Y:S05]  /*ec40*/  @!P0 BRA `(.L_x_288) ;  /* 0xfffffffc00f08947 */ /* 0x002fea000383ffff */
[----:B------:R-:W-:Y:S05]  /*ec50*/  BRA `(.L_x_309) ;  /* 0xfffffff400ac7947 */ /* 0x000fea000383ffff */
.L_x_289:
[----:B0-----:R0:W1:Y:S02]  /*ec60*/  SYNCS.PHASECHK.TRANS64.TRYWAIT P0, [R8+URZ], R5 ;  /* 0x00000005080075a7 */ /* 0x001064000800017f */
[----:B-1----:R-:W-:Y:S05]  /*ec70*/  @!P0 NANOSLEEP.SYNCS 0x989680 ;  /* 0x009896800000895d */ /* 0x002fea0003900000 */
[----:B------:R-:W1:Y:S02]  /*ec80*/  @!P0 SYNCS.PHASECHK.TRANS64 P0, [R8+URZ], R5 ;  /* 0x00000005080085a7 */ /* 0x000e64000800007f */
[----:B-1----:R-:W-:Y:S05]  /*ec90*/  @!P0 BRA `(.L_x_289) ;  /* 0xfffffffc00f08947 */ /* 0x002fea000383ffff */
[----:B------:R-:W-:Y:S05]  /*eca0*/  BRA `(.L_x_310) ;  /* 0xfffffff400bc7947 */ /* 0x000fea000383ffff */
.L_x_290:
[----:B0-----:R0:W1:Y:S02]  /*ecb0*/  SYNCS.PHASECHK.TRANS64.TRYWAIT P0, [R9+URZ], R4 ;  /* 0x00000004090075a7 */ /* 0x001064000800017f */
[----:B-1----:R-:W-:Y:S05]  /*ecc0*/  @!P0 NANOSLEEP.SYNCS 0x989680 ;  /* 0x009896800000895d */ /* 0x002fea0003900000 */
[----:B------:R-:W1:Y:S02]  /*ecd0*/  @!P0 SYNCS.PHASECHK.TRANS64 P0, [R9+URZ], R4 ;  /* 0x00000004090085a7 */ /* 0x000e64000800007f */
[----:B-1----:R-:W-:Y:S05]  /*ece0*/  @!P0 BRA `(.L_x_290) ;  /* 0xfffffffc00f08947 */ /* 0x002fea000383ffff */
[----:B------:R-:W-:Y:S05]  /*ecf0*/  BRA `(.L_x_311) ;  /* 0xfffffff400cc7947 */ /* 0x000fea000383ffff */
.L_x_291:
[----:B0-----:R0:W1:Y:S02]  /*ed00*/  SYNCS.PHASECHK.TRANS64.TRYWAIT P0, [R8+URZ], R5 ;  /* 0x00000005080075a7 */ /* 0x001064000800017f */
[----:B-1----:R-:W-:Y:S05]  /*ed10*/  @!P0 NANOSLEEP.SYNCS 0x989680 ;  /* 0x009896800000895d */ /* 0x002fea0003900000 */
[----:B------:R-:W1:Y:S02]  /*ed20*/  @!P0 SYNCS.PHASECHK.TRANS64 P0, [R8+URZ], R5 ;  /* 0x00000005080085a7 */ /* 0x000e64000800007f */
[----:B-1----:R-:W-:Y:S05]  /*ed30*/  @!P0 BRA `(.L_x_291) ;  /* 0xfffffffc00f08947 */ /* 0x002fea000383ffff */
[----:B------:R-:W-:Y:S05]  /*ed40*/  BRA `(.L_x_312) ;  /* 0xfffffff400dc7947 */ /* 0x000fea000383ffff */
.L_x_292:
[----:B0-----:R0:W1:Y:S02]  /*ed50*/  SYNCS.PHASECHK.TRANS64.TRYWAIT P0, [R9+URZ], R4 ;  /* 0x00000004090075a7 */ /* 0x001064000800017f */
[----:B-1----:R-:W-:Y:S05]  /*ed60*/  @!P0 NANOSLEEP.SYNCS 0x989680 ;  /* 0x009896800000895d */ /* 0x002fea0003900000 */
[----:B------:R-:W1:Y:S02]  /*ed70*/  @!P0 SYNCS.PHASECHK.TRANS64 P0, [R9+URZ], R4 ;  /* 0x00000004090085a7 */ /* 0x000e64000800007f */
[----:B-1----:R-:W-:Y:S05]  /*ed80*/  @!P0 BRA `(.L_x_292) ;  /* 0xfffffffc00f08947 */ /* 0x002fea000383ffff */
[----:B------:R-:W-:Y:S05]  /*ed90*/  BRA `(.L_x_313) ;  /* 0xfffffff400ec7947 */ /* 0x000fea000383ffff */
.L_x_293:
[----:B0-----:R0:W1:Y:S02]  /*eda0*/  SYNCS.PHASECHK.TRANS64.TRYWAIT P0, [R8+URZ], R5 ;  /* 0x00000005080075a7 */ /* 0x001064000800017f */
[----:B-1----:R-:W-:Y:S05]  /*edb0*/  @!P0 NANOSLEEP.SYNCS 0x989680 ;  /* 0x009896800000895d */ /* 0x002fea0003900000 */
[----:B------:R-:W1:Y:S02]  /*edc0*/  @!P0 SYNCS.PHASECHK.TRANS64 P0, [R8+URZ], R5 ;  /* 0x00000005080085a7 */ /* 0x000e64000800007f */
[----:B-1----:R-:W-:Y:S05]  /*edd0*/  @!P0 BRA `(.L_x_293) ;  /* 0xfffffffc00f08947 */ /* 0x002fea000383ffff */
[----:B------:R-:W-:Y:S05]  /*ede0*/  BRA `(.L_x_314) ;  /* 0xfffffff400fc7947 */ /* 0x000fea000383ffff */
.L_x_294:
[----:B0-----:R0:W1:Y:S02]  /*edf0*/  SYNCS.PHASECHK.TRANS64.TRYWAIT P0, [R9+URZ], R4 ;  /* 0x00000004090075a7 */ /* 0x001064000800017f */
[----:B-1----:R-:W-:Y:S05]  /*ee00*/  @!P0 NANOSLEEP.SYNCS 0x989680 ;  /* 0x009896800000895d */ /* 0x002fea0003900000 */
[----:B------:R-:W1:Y:S02]  /*ee10*/  @!P0 SYNCS.PHASECHK.TRANS64 P0, [R9+URZ], R4 ;  /* 0x00000004090085a7 */ /* 0x000e64000800007f */
[----:B-1----:R-:W-:Y:S05]  /*ee20*/  @!P0 BRA `(.L_x_294) ;  /* 0xfffffffc00f08947 */ /* 0x002fea000383ffff */
[----:B------:R-:W-:Y:S05]  /*ee30*/  BRA `(.L_x_315) ;  /* 0xfffffff8000c7947 */ /* 0x000fea000383ffff */
.L_x_295:
[----:B0-----:R0:W1:Y:S02]  /*ee40*/  SYNCS.PHASECHK.TRANS64.TRYWAIT P0, [R8+URZ], R5 ;  /* 0x00000005080075a7 */ /* 0x001064000800017f */
[----:B-1----:R-:W-:Y:S05]  /*ee50*/  @!P0 NANOSLEEP.SYNCS 0x989680 ;  /* 0x009896800000895d */ /* 0x002fea0003900000 */
[----:B------:R-:W1:Y:S02]  /*ee60*/  @!P0 SYNCS.PHASECHK.TRANS64 P0, [R8+URZ], R5 ;  /* 0x00000005080085a7 */ /* 0x000e64000800007f */
[----:B-1----:R-:W-:Y:S05]  /*ee70*/  @!P0 BRA `(.L_x_295) ;  /* 0xfffffffc00f08947 */ /* 0x002fea000383ffff */
[----:B------:R-:W-:Y:S05]  /*ee80*/  BRA `(.L_x_316) ;  /* 0xfffffff8001c7947 */ /* 0x000fea000383ffff */
.L_x_296:
[----:B0-----:R0:W1:Y:S02]  /*ee90*/  SYNCS.PHASECHK.TRANS64.TRYWAIT P0, [R9+URZ], R4 ;  /* 0x00000004090075a7 */ /* 0x001064000800017f */
[----:B-1----:R-:W-:Y:S05]  /*eea0*/  @!P0 NANOSLEEP.SYNCS 0x989680 ;  /* 0x009896800000895d */ /* 0x002fea0003900000 */
[----:B------:R-:W1:Y:S02]  /*eeb0*/  @!P0 SYNCS.PHASECHK.TRANS64 P0, [R9+URZ], R4 ;  /* 0x00000004090085a7 */ /* 0x000e64000800007f */
[----:B-1----:R-:W-:Y:S05]  /*eec0*/  @!P0 BRA `(.L_x_296) ;  /* 0xfffffffc00f08947 */ /* 0x002fea000383ffff */
[----:B------:R-:W-:Y:S05]  /*eed0*/  BRA `(.L_x_317) ;  /* 0xfffffff8002c7947 */ /* 0x000fea000383ffff */
.L_x_297:
[----:B0-----:R0:W1:Y:S02]  /*eee0*/  SYNCS.PHASECHK.TRANS64.TRYWAIT P0, [R8+URZ], R5 ;  /* 0x00000005080075a7 */ /* 0x001064000800017f */
[----:B-1----:R-:W-:Y:S05]  /*eef0*/  @!P0 NANOSLEEP.SYNCS 0x989680 ;  /* 0x009896800000895d */ /* 0x002fea0003900000 */
[----:B------:R-:W1:Y:S02]  /*ef00*/  @!P0 SYNCS.PHASECHK.TRANS64 P0, [R8+URZ], R5 ;  /* 0x00000005080085a7 */ /* 0x000e64000800007f */
[----:B-1----:R-:W-:Y:S05]  /*ef10*/  @!P0 BRA `(.L_x_297) ;  /* 0xfffffffc00f08947 */ /* 0x002fea000383ffff */
[----:B------:R-:W-:Y:S05]  /*ef20*/  BRA `(.L_x_318) ;  /* 0xfffffff8003c7947 */ /* 0x000fea000383ffff */
.L_x_298:
[----:B-1----:R1:W2:Y:S02]  /*ef30*/  SYNCS.PHASECHK.TRANS64.TRYWAIT P0, [R11+URZ], R6 ;  /* 0x000000060b0075a7 */ /* 0x0022a4000800017f */
[----:B--2---:R-:W-:Y:S05]  /*ef40*/  @!P0 NANOSLEEP.SYNCS 0x989680 ;  /* 0x009896800000895d */ /* 0x004fea0003900000 */
[----:B------:R-:W2:Y:S02]  /*ef50*/  @!P0 SYNCS.PHASECHK.TRANS64 P0, [R11+URZ], R6 ;  /* 0x000000060b0085a7 */ /* 0x000ea4000800007f */
[----:B--2---:R-:W-:Y:S05]  /*ef60*/  @!P0 BRA `(.L_x_298) ;  /* 0xfffffffc00f08947 */ /* 0x004fea000383ffff */
[----:B------:R-:W-:Y:S05]  /*ef70*/  BRA `(.L_x_319) ;  /* 0xfffffff800447947 */ /* 0x000fea000383ffff */
.L_x_320:
[----:B------:R-:W-:-:S00]  /*ef80*/  BRA `(.L_x_320) ;  /* 0xfffffffc00fc7947 */ /* 0x000fc0000383ffff */
[----:B------:R-:W-:-:S00]  /*ef90*/  NOP ;  /* 0x0000000000007918 */ /* 0x000fc00000000000 */
        /* <DEDUP_REMOVED lines=14> */
.L_x_321:


//--------------------- .nv.shared._ZN7cutlass13device_kernelINS_4gemm6kernel13GemmUniversalIN4cute5tupleIJiiiiEEENS1_10collective13CollectiveMmaINS1_37MainloopSm90TmaGmmaWarpSpecializedFP8ILi12ENS5_IJNS4_1CILi2EEENSA_ILi1EEESC_EEENS1_32KernelTmaWarpSpecializedPingpongEEENS5_IJNSA_ILi64EEENSA_ILi224EEESG_EEENS_12float_e4m3_tENS5_IJlSC_lEEESJ_SK_NS4_8TiledMMAINS4_8MMA_AtomIJNS4_4SM904GMMA30MMA_64x32x32_F32E4M3E4M3_SS_TNILNSO_7ScaleInE1ELSQ_1EEEEEENS4_6LayoutINS5_IJSC_SC_SC_EEENS5_IJNSA_ILi0EEESV_SV_EEEEENS5_IJNS4_10UnderscoreESY_SY_EEEEENS4_13SM90_TMA_LOADENS4_14ComposedLayoutINS4_7SwizzleILi2ELi4ELi3EEENS4_18smem_ptr_flag_bitsILi8EEENST_INS5_IJNSA_ILi8EEESG_EEENS5_IJSG_SC_EEEEEEEvNS4_8identityENS4_23SM90_TMA_LOAD_MULTICASTES1B_vS1C_EENS_8epilogue10collective6detail29Sm90TmaWarpSpecializedAdapterINS1G_15DefaultEpilogueISJ_SK_SK_NS1F_6thread17LinearCombinationISJ_Li1EffLNS1K_9ScaleType4KindE0ELNS_15FloatRoundStyleE2ESJ_EENS1_15EpilogueDefaultEEEEEvvEEEEvNT_6ParamsE --------------------------
	.section	.nv.shared._ZN7cutlass13device_kernelINS_4gemm6kernel13GemmUniversalIN4cute5tupleIJiiiiEEENS1_10collective13CollectiveMmaINS1_37MainloopSm90TmaGmmaWarpSpecializedFP8ILi12ENS5_IJNS4_1CILi2EEENSA_ILi1EEESC_EEENS1_32KernelTmaWarpSpecializedPingpongEEENS5_IJNSA_ILi64EEENSA_ILi224EEESG_EEENS_12float_e4m3_tENS5_IJlSC_lEEESJ_SK_NS4_8TiledMMAINS4_8MMA_AtomIJNS4_4SM904GMMA30MMA_64x32x32_F32E4M3E4M3_SS_TNILNSO_7ScaleInE1ELSQ_1EEEEEENS4_6LayoutINS5_IJSC_SC_SC_EEENS5_IJNSA_ILi0EEESV_SV_EEEEENS5_IJNS4_10UnderscoreESY_SY_EEEEENS4_13SM90_TMA_LOADENS4_14ComposedLayoutINS4_7SwizzleILi2ELi4ELi3EEENS4_18smem_ptr_flag_bitsILi8EEENST_INS5_IJNSA_ILi8EEESG_EEENS5_IJSG_SC_EEEEEEEvNS4_8identityENS4_23SM90_TMA_LOAD_MULTICASTES1B_vS1C_EENS_8epilogue10collective6detail29Sm90TmaWarpSpecializedAdapterINS1G_15DefaultEpilogueISJ_SK_SK_NS1F_6thread17LinearCombinationISJ_Li1EffLNS1K_9ScaleType4KindE0ELNS_15FloatRoundStyleE2ESJ_EENS1_15EpilogueDefaultEEEEEvvEEEEvNT_6ParamsE,"aw",@nobits
	.sectionflags	@""
	.align	16
	.zero		1024


//--------------------- .nv.shared.reserved.0     --------------------------
	.section	.nv.shared.reserved.0,"aw",@nobits
	.weak		__nv_reservedSMEM_offset_0_alias
	.size		__nv_reservedSMEM_offset_0_alias, 0, 0
	.other		__nv_reservedSMEM_offset_0_alias,@"STO_CUDA_RESERVED_SHARED STV_DEFAULT"
__nv_reservedSMEM_offset_0_alias:
	.zero		0


//--------------------- .nv.global                --------------------------
	.section	.nv.global,"aw",@nobits
.nv.global:
	.type		_ZN40_INTERNAL_f8570de4_4_k_cu_ed393fc4_163354cute1_E,@object
	.size		_ZN40_INTERNAL_f8570de4_4_k_cu_ed393fc4_163354cute1_E,(_ZN40_INTERNAL_f8570de4_4_k_cu_ed393fc4_163354cuda3std3__45__cpo6cbeginE - _ZN40_INTERNAL_f8570de4_4_k_cu_ed393fc4_163354cute1_E)
_ZN40_INTERNAL_f8570de4_4_k_cu_ed393fc4_163354cute1_E:
	.zero		1
	.type		_ZN40_INTERNAL_f8570de4_4_k_cu_ed393fc4_163354cuda3std3__45__cpo6cbeginE,@object
	.size		_ZN40_INTERNAL_f8570de4_4_k_cu_ed393fc4_163354cuda3std3__45__cpo6cbeginE,(_ZN40_INTERNAL_f8570de4_4_k_cu_ed393fc4_163354cuda3std3__48in_placeE - _ZN40_INTERNAL_f8570de4_4_k_cu_ed393fc4_163354cuda3std3__45__cpo6cbeginE)
_ZN40_INTERNAL_f8570de4_4_k_cu_ed393fc4_163354cuda3std3__45__cpo6cbeginE:
	.zero		1
	.type		_ZN40_INTERNAL_f8570de4_4_k_cu_ed393fc4_163354cuda3std3__48in_placeE,@object
	.size		_ZN40_INTERNAL_f8570de4_4_k_cu_ed393fc4_163354cuda3std3__48in_placeE,(_ZN40_INTERNAL_f8570de4_4_k_cu_ed393fc4_163354cuda3std6ranges3__45__cpo9iter_moveE - _ZN40_INTERNAL_f8570de4_4_k_cu_ed393fc4_163354cuda3std3__48in_placeE)
_ZN40_INTERNAL_f8570de4_4_k_cu_ed393fc4_163354cuda3std3__48in_placeE:
	.zero		1
	.type		_ZN40_INTERNAL_f8570de4_4_k_cu_ed393fc4_163354cuda3std6ranges3__45__cpo9iter_moveE,@object
	.size		_ZN40_INTERNAL_f8570de4_4_k_cu_ed393fc4_163354cuda3std6ranges3__45__cpo9iter_moveE,(_ZN40_INTERNAL_f8570de4_4_k_cu_ed393fc4_163354cuda3std3__45__cpo5beginE - _ZN40_INTERNAL_f8570de4_4_k_cu_ed393fc4_163354cuda3std6ranges3__45__cpo9iter_moveE)
_ZN40_INTERNAL_f8570de4_4_k_cu_ed393fc4_163354cuda3std6ranges3__45__cpo9iter_moveE:
	.zero		1
	.type		_ZN40_INTERNAL_f8570de4_4_k_cu_ed393fc4_163354cuda3std3__45__cpo5beginE,@object
	.size		_ZN40_INTERNAL_f8570de4_4_k_cu_ed393fc4_163354cuda3std3__45__cpo5beginE,(_ZN40_INTERNAL_f8570de4_4_k_cu_ed393fc4_163354cuda3std3__442_GLOBAL__N__f8570de4_4_k_cu_ed393fc4_163356ignoreE - _ZN40_INTERNAL_f8570de4_4_k_cu_ed393fc4_163354cuda3std3__45__cpo5beginE)
_ZN40_INTERNAL_f8570de4_4_k_cu_ed393fc4_163354cuda3std3__45__cpo5beginE:
	.zero		1
	.type		_ZN40_INTERNAL_f8570de4_4_k_cu_ed393fc4_163354cuda3std3__442_GLOBAL__N__f8570de4_4_k_cu_ed393fc4_163356ignoreE,@object
	.size		_ZN40_INTERNAL_f8570de4_4_k_cu_ed393fc4_163354cuda3std3__442_GLOBAL__N__f8570de4_4_k_cu_ed393fc4_163356ignoreE,(_ZN40_INTERNAL_f8570de4_4_k_cu_ed393fc4_163354cute7productE - _ZN40_INTERNAL_f8570de4_4_k_cu_ed393fc4_163354cuda3std3__442_GLOBAL__N__f8570de4_4_k_cu_ed393fc4_163356ignoreE)
_ZN40_INTERNAL_f8570de4_4_k_cu_ed393fc4_163354cuda3std3__442_GLOBAL__N__f8570de4_4_k_cu_ed393fc4_163356ignoreE:
	.zero		1
	.type		_ZN40_INTERNAL_f8570de4_4_k_cu_ed393fc4_163354cute7productE,@object
	.size		_ZN40_INTERNAL_f8570de4_4_k_cu_ed393fc4_163354cute7productE,(_ZN40_INTERNAL_f8570de4_4_k_cu_ed393fc4_163354cuda3std3__45__cpo3endE - _ZN40_INTERNAL_f8570de4_4_k_cu_ed393fc4_163354cute7productE)
_ZN40_INTERNAL_f8570de4_4_k_cu_ed393fc4_163354cute7productE:
	.zero		1
	.type		_ZN40_INTERNAL_f8570de4_4_k_cu_ed393fc4_163354cuda3std3__45__cpo3endE,@object
	.size		_ZN40_INTERNAL_f8570de4_4_k_cu_ed393fc4_163354cuda3std3__45__cpo3endE,(_ZN40_INTERNAL_f8570de4_4_k_cu_ed393fc4_163354cuda3std3__419piecewise_constructE - _ZN40_INTERNAL_f8570de4_4_k_cu_ed393fc4_163354cuda3std3__45__cpo3endE)
_ZN40_INTERNAL_f8570de4_4_k_cu_ed393fc4_163354cuda3std3__45__cpo3endE:
	.zero		1
	.type		_ZN40_INTERNAL_f8570de4_4_k_cu_ed393fc4_163354cuda3std3__419piecewise_constructE,@object
	.size		_ZN40_INTERNAL_f8570de4_4_k_cu_ed393fc4_163354cuda3std3__419piecewise_constructE,(_ZN40_INTERNAL_f8570de4_4_k_cu_ed393fc4_163354cuda3std3__45__cpo4cendE - _ZN40_INTERNAL_f8570de4_4_k_cu_ed393fc4_163354cuda3std3__419piecewise_constructE)
_ZN40_INTERNAL_f8570de4_4_k_cu_ed393fc4_163354cuda3std3__419piecewise_constructE:
	.zero		1
	.type		_ZN40_INTERNAL_f8570de4_4_k_cu_ed393fc4_163354cuda3std3__45__cpo4cendE,@object
	.size		_ZN40_INTERNAL_f8570de4_4_k_cu_ed393fc4_163354cuda3std3__45__cpo4cendE,(_ZN40_INTERNAL_f8570de4_4_k_cu_ed393fc4_163354cuda3std6ranges3__45__cpo4swapE - _ZN40_INTERNAL_f8570de4_4_k_cu_ed393fc4_163354cuda3std3__45__cpo4cendE)
_ZN40_INTERNAL_f8570de4_4_k_cu_ed393fc4_163354cuda3std3__45__cpo4cendE:
	.zero		1
	.type		_ZN40_INTERNAL_f8570de4_4_k_cu_ed393fc4_163354cuda3std6ranges3__45__cpo4swapE,@object
	.size		_ZN40_INTERNAL_f8570de4_4_k_cu_ed393fc4_163354cuda3std6ranges3__45__cpo4swapE,(.L_7 - _ZN40_INTERNAL_f8570de4_4_k_cu_ed393fc4_163354cuda3std6ranges3__45__cpo4swapE)
_ZN40_INTERNAL_f8570de4_4_k_cu_ed393fc4_163354cuda3std6ranges3__45__cpo4swapE:
	.zero		1
.L_7:


//--------------------- .nv.constant0._ZN7cutlass13device_kernelINS_4gemm6kernel13GemmUniversalIN4cute5tupleIJiiiiEEENS1_10collective13CollectiveMmaINS1_37MainloopSm90TmaGmmaWarpSpecializedFP8ILi12ENS5_IJNS4_1CILi2EEENSA_ILi1EEESC_EEENS1_32KernelTmaWarpSpecializedPingpongEEENS5_IJNSA_ILi64EEENSA_ILi224EEESG_EEENS_12float_e4m3_tENS5_IJlSC_lEEESJ_SK_NS4_8TiledMMAINS4_8MMA_AtomIJNS4_4SM904GMMA30MMA_64x32x32_F32E4M3E4M3_SS_TNILNSO_7ScaleInE1ELSQ_1EEEEEENS4_6LayoutINS5_IJSC_SC_SC_EEENS5_IJNSA_ILi0EEESV_SV_EEEEENS5_IJNS4_10UnderscoreESY_SY_EEEEENS4_13SM90_TMA_LOADENS4_14ComposedLayoutINS4_7SwizzleILi2ELi4ELi3EEENS4_18smem_ptr_flag_bitsILi8EEENST_INS5_IJNSA_ILi8EEESG_EEENS5_IJSG_SC_EEEEEEEvNS4_8identityENS4_23SM90_TMA_LOAD_MULTICASTES1B_vS1C_EENS_8epilogue10collective6detail29Sm90TmaWarpSpecializedAdapterINS1G_15DefaultEpilogueISJ_SK_SK_NS1F_6thread17LinearCombinationISJ_Li1EffLNS1K_9ScaleType4KindE0ELNS_15FloatRoundStyleE2ESJ_EENS1_15EpilogueDefaultEEEEEvvEEEEvNT_6ParamsE --------------------------
	.section	.nv.constant0._ZN7cutlass13device_kernelINS_4gemm6kernel13GemmUniversalIN4cute5tupleIJiiiiEEENS1_10collective13CollectiveMmaINS1_37MainloopSm90TmaGmmaWarpSpecializedFP8ILi12ENS5_IJNS4_1CILi2EEENSA_ILi1EEESC_EEENS1_32KernelTmaWarpSpecializedPingpongEEENS5_IJNSA_ILi64EEENSA_ILi224EEESG_EEENS_12float_e4m3_tENS5_IJlSC_lEEESJ_SK_NS4_8TiledMMAINS4_8MMA_AtomIJNS4_4SM904GMMA30MMA_64x32x32_F32E4M3E4M3_SS_TNILNSO_7ScaleInE1ELSQ_1EEEEEENS4_6LayoutINS5_IJSC_SC_SC_EEENS5_IJNSA_ILi0EEESV_SV_EEEEENS5_IJNS4_10UnderscoreESY_SY_EEEEENS4_13SM90_TMA_LOADENS4_14ComposedLayoutINS4_7SwizzleILi2ELi4ELi3EEENS4_18smem_ptr_flag_bitsILi8EEENST_INS5_IJNSA_ILi8EEESG_EEENS5_IJSG_SC_EEEEEEEvNS4_8identityENS4_23SM90_TMA_LOAD_MULTICASTES1B_vS1C_EENS_8epilogue10collective6detail29Sm90TmaWarpSpecializedAdapterINS1G_15DefaultEpilogueISJ_SK_SK_NS1F_6thread17LinearCombinationISJ_Li1EffLNS1K_9ScaleType4KindE0ELNS_15FloatRoundStyleE2ESJ_EENS1_15EpilogueDefaultEEEEEvvEEEEvNT_6ParamsE,"a",@progbits
	.sectionflags	@""
	.align	4
.nv.constant0._ZN7cutlass13device_kernelINS_4gemm6kernel13GemmUniversalIN4cute5tupleIJiiiiEEENS1_10collective13CollectiveMmaINS1_37MainloopSm90TmaGmmaWarpSpecializedFP8ILi12ENS5_IJNS4_1CILi2EEENSA_ILi1EEESC_EEENS1_32KernelTmaWarpSpecializedPingpongEEENS5_IJNSA_ILi64EEENSA_ILi224EEESG_EEENS_12float_e4m3_tENS5_IJlSC_lEEESJ_SK_NS4_8TiledMMAINS4_8MMA_AtomIJNS4_4SM904GMMA30MMA_64x32x32_F32E4M3E4M3_SS_TNILNSO_7ScaleInE1ELSQ_1EEEEEENS4_6LayoutINS5_IJSC_SC_SC_EEENS5_IJNSA_ILi0EEESV_SV_EEEEENS5_IJNS4_10UnderscoreESY_SY_EEEEENS4_13SM90_TMA_LOADENS4_14ComposedLayoutINS4_7SwizzleILi2ELi4ELi3EEENS4_18smem_ptr_flag_bitsILi8EEENST_INS5_IJNSA_ILi8EEESG_EEENS5_IJSG_SC_EEEEEEEvNS4_8identityENS4_23SM90_TMA_LOAD_MULTICASTES1B_vS1C_EENS_8epilogue10collective6detail29Sm90TmaWarpSpecializedAdapterINS1G_15DefaultEpilogueISJ_SK_SK_NS1F_6thread17LinearCombinationISJ_Li1EffLNS1K_9ScaleType4KindE0ELNS_15FloatRoundStyleE2ESJ_EENS1_15EpilogueDefaultEEEEEvvEEEEvNT_6ParamsE:
	.zero		1664


//--------------------- SYMBOLS --------------------------

	.type		.nv.reservedSmem.offset0,@object
	.size		.nv.reservedSmem.offset0,0x4
